	.target	sm_90a

	.elftype	@"ET_EXEC"


//--------------------- .note.nv.tkinfo           --------------------------
	.section	.note.nv.tkinfo,"",@"SHT_NOTE"
	.sectionflags	@"SHF_NOTE_NV_TKINFO"
	.tkinfo
        /*0018*/ 	.word	0x00000002
        /*0030*/ 	.string	""
        /*0030*/ 	.string	"ptxas"
        /*0030*/ 	.string	"Cuda compilation tools, release 13.0, V13.0.88"
        /*0030*/ 	.string	"Build cuda_13.0.r13.0/compiler.36424714_0"
        /*0030*/ 	.string	"-arch sm_90a -m 64 "



//--------------------- .note.nv.cuinfo           --------------------------
	.section	.note.nv.cuinfo,"",@"SHT_NOTE"
	.sectionflags	@"SHF_NOTE_NV_CUINFO"
        /*0018*/ 	.short	0x0002
        /*001a*/ 	.short	0x005a
        /*001c*/ 	.short	0x0082
	.zero		2


//--------------------- .nv.info                  --------------------------
	.section	.nv.info,"",@"SHT_CUDA_INFO"
	.align	4


	//----- nvinfo : EIATTR_REGCOUNT
	.align		4
        /*0000*/ 	.byte	0x04, 0x2f
        /*0002*/ 	.short	(.L_15 - .L_14)
	.align		4
.L_14:
        /*0004*/ 	.word	index@(_ZN7cutlass13device_kernelINS_4gemm6kernel13GemmUniversalIN4cute5tupleIJiiiiEEENS1_10collective13CollectiveMmaINS1_34MainloopSm90TmaGmmaWarpSpecializedILi2ENS5_IJNS4_1CILi8EEENSA_ILi1EEESC_EEENS1_35KernelTmaWarpSpecializedCooperativeEEENS5_IJNSA_ILi256EEENSA_ILi64EEESH_EEEfNS5_IJlSC_lEEEfSJ_NS4_8TiledMMAINS4_8MMA_AtomIJNS4_4SM904GMMA29MMA_64x64x8_F32TF32TF32_SS_TNILNSN_7ScaleInE1ELSP_1EEEEEENS4_6LayoutINS5_IJNSA_ILi2EEESC_SC_EEENS5_IJSC_NSA_ILi0EEESV_EEEEENS5_IJNS4_10UnderscoreESY_SY_EEEEENS4_13SM90_TMA_LOADENS4_14ComposedLayoutINS4_7SwizzleILi3ELi4ELi3EEENS4_18smem_ptr_flag_bitsILi32EEENSS_INS5_IJSB_NSA_ILi32EEEEEENS5_IJS17_SC_EEEEEEEvNS4_8identityENS4_23SM90_TMA_LOAD_MULTICASTES1B_vS1C_EENS_8epilogue10collective6detail29Sm90TmaWarpSpecializedAdapterINS1G_15DefaultEpilogueIfSJ_SJ_NS1F_6thread17LinearCombinationIfLi1EffLNS1K_9ScaleType4KindE0ELNS_15FloatRoundStyleE2EfEENS1_15EpilogueDefaultEEEEEvvEEEEvNT_6ParamsE)
        /*0008*/ 	.word	0x000000a8


	//----- nvinfo : EIATTR_FRAME_SIZE
	.align		4
.L_15:
        /*000c*/ 	.byte	0x04, 0x11
        /*000e*/ 	.short	(.L_17 - .L_16)
	.align		4
.L_16:
        /*0010*/ 	.word	index@(_ZN7cutlass13device_kernelINS_4gemm6kernel13GemmUniversalIN4cute5tupleIJiiiiEEENS1_10collective13CollectiveMmaINS1_34MainloopSm90TmaGmmaWarpSpecializedILi2ENS5_IJNS4_1CILi8EEENSA_ILi1EEESC_EEENS1_35KernelTmaWarpSpecializedCooperativeEEENS5_IJNSA_ILi256EEENSA_ILi64EEESH_EEEfNS5_IJlSC_lEEEfSJ_NS4_8TiledMMAINS4_8MMA_AtomIJNS4_4SM904GMMA29MMA_64x64x8_F32TF32TF32_SS_TNILNSN_7ScaleInE1ELSP_1EEEEEENS4_6LayoutINS5_IJNSA_ILi2EEESC_SC_EEENS5_IJSC_NSA_ILi0EEESV_EEEEENS5_IJNS4_10UnderscoreESY_SY_EEEEENS4_13SM90_TMA_LOADENS4_14ComposedLayoutINS4_7SwizzleILi3ELi4ELi3EEENS4_18smem_ptr_flag_bitsILi32EEENSS_INS5_IJSB_NSA_ILi32EEEEEENS5_IJS17_SC_EEEEEEEvNS4_8identityENS4_23SM90_TMA_LOAD_MULTICASTES1B_vS1C_EENS_8epilogue10collective6detail29Sm90TmaWarpSpecializedAdapterINS1G_15DefaultEpilogueIfSJ_SJ_NS1F_6thread17LinearCombinationIfLi1EffLNS1K_9ScaleType4KindE0ELNS_15FloatRoundStyleE2EfEENS1_15EpilogueDefaultEEEEEvvEEEEvNT_6ParamsE)
        /*0014*/ 	.word	0x00000000


	//----- nvinfo : EIATTR_MIN_STACK_SIZE
	.align		4
.L_17:
        /*0018*/ 	.byte	0x04, 0x12
        /*001a*/ 	.short	(.L_19 - .L_18)
	.align		4
.L_18:
        /*001c*/ 	.word	index@(_ZN7cutlass13device_kernelINS_4gemm6kernel13GemmUniversalIN4cute5tupleIJiiiiEEENS1_10collective13CollectiveMmaINS1_34MainloopSm90TmaGmmaWarpSpecializedILi2ENS5_IJNS4_1CILi8EEENSA_ILi1EEESC_EEENS1_35KernelTmaWarpSpecializedCooperativeEEENS5_IJNSA_ILi256EEENSA_ILi64EEESH_EEEfNS5_IJlSC_lEEEfSJ_NS4_8TiledMMAINS4_8MMA_AtomIJNS4_4SM904GMMA29MMA_64x64x8_F32TF32TF32_SS_TNILNSN_7ScaleInE1ELSP_1EEEEEENS4_6LayoutINS5_IJNSA_ILi2EEESC_SC_EEENS5_IJSC_NSA_ILi0EEESV_EEEEENS5_IJNS4_10UnderscoreESY_SY_EEEEENS4_13SM90_TMA_LOADENS4_14ComposedLayoutINS4_7SwizzleILi3ELi4ELi3EEENS4_18smem_ptr_flag_bitsILi32EEENSS_INS5_IJSB_NSA_ILi32EEEEEENS5_IJS17_SC_EEEEEEEvNS4_8identityENS4_23SM90_TMA_LOAD_MULTICASTES1B_vS1C_EENS_8epilogue10collective6detail29Sm90TmaWarpSpecializedAdapterINS1G_15DefaultEpilogueIfSJ_SJ_NS1F_6thread17LinearCombinationIfLi1EffLNS1K_9ScaleType4KindE0ELNS_15FloatRoundStyleE2EfEENS1_15EpilogueDefaultEEEEEvvEEEEvNT_6ParamsE)
        /*0020*/ 	.word	0x00000000
.L_19:


//--------------------- .nv.compat                --------------------------
	.section	.nv.compat,"",@"SHT_CUDA_COMPAT_INFO"
	.align	4
        /*0000*/ 	.byte	0x02, 0x09, 0x01, 0x00, 0x02, 0x02, 0x04, 0x00, 0x02, 0x05, 0x05, 0x00, 0x03, 0x07, 0x01, 0x01
        /*0010*/ 	.byte	0x02, 0x03, 0x01, 0x00, 0x02, 0x06, 0x01, 0x00, 0x04, 0x0b, 0x08, 0x00, 0x00, 0x00, 0x00, 0x00
        /*0020*/ 	.byte	0x00, 0x00, 0x00, 0x00


//--------------------- .nv.info._ZN7cutlass13device_kernelINS_4gemm6kernel13GemmUniversalIN4cute5tupleIJiiiiEEENS1_10collective13CollectiveMmaINS1_34MainloopSm90TmaGmmaWarpSpecializedILi2ENS5_IJNS4_1CILi8EEENSA_ILi1EEESC_EEENS1_35KernelTmaWarpSpecializedCooperativeEEENS5_IJNSA_ILi256EEENSA_ILi64EEESH_EEEfNS5_IJlSC_lEEEfSJ_NS4_8TiledMMAINS4_8MMA_AtomIJNS4_4SM904GMMA29MMA_64x64x8_F32TF32TF32_SS_TNILNSN_7ScaleInE1ELSP_1EEEEEENS4_6LayoutINS5_IJNSA_ILi2EEESC_SC_EEENS5_IJSC_NSA_ILi0EEESV_EEEEENS5_IJNS4_10UnderscoreESY_SY_EEEEENS4_13SM90_TMA_LOADENS4_14ComposedLayoutINS4_7SwizzleILi3ELi4ELi3EEENS4_18smem_ptr_flag_bitsILi32EEENSS_INS5_IJSB_NSA_ILi32EEEEEENS5_IJS17_SC_EEEEEEEvNS4_8identityENS4_23SM90_TMA_LOAD_MULTICASTES1B_vS1C_EENS_8epilogue10collective6detail29Sm90TmaWarpSpecializedAdapterINS1G_15DefaultEpilogueIfSJ_SJ_NS1F_6thread17LinearCombinationIfLi1EffLNS1K_9ScaleType4KindE0ELNS_15FloatRoundStyleE2EfEENS1_15EpilogueDefaultEEEEEvvEEEEvNT_6ParamsE --------------------------
	.section	.nv.info._ZN7cutlass13device_kernelINS_4gemm6kernel13GemmUniversalIN4cute5tupleIJiiiiEEENS1_10collective13CollectiveMmaINS1_34MainloopSm90TmaGmmaWarpSpecializedILi2ENS5_IJNS4_1CILi8EEENSA_ILi1EEESC_EEENS1_35KernelTmaWarpSpecializedCooperativeEEENS5_IJNSA_ILi256EEENSA_ILi64EEESH_EEEfNS5_IJlSC_lEEEfSJ_NS4_8TiledMMAINS4_8MMA_AtomIJNS4_4SM904GMMA29MMA_64x64x8_F32TF32TF32_SS_TNILNSN_7ScaleInE1ELSP_1EEEEEENS4_6LayoutINS5_IJNSA_ILi2EEESC_SC_EEENS5_IJSC_NSA_ILi0EEESV_EEEEENS5_IJNS4_10UnderscoreESY_SY_EEEEENS4_13SM90_TMA_LOADENS4_14ComposedLayoutINS4_7SwizzleILi3ELi4ELi3EEENS4_18smem_ptr_flag_bitsILi32EEENSS_INS5_IJSB_NSA_ILi32EEEEEENS5_IJS17_SC_EEEEEEEvNS4_8identityENS4_23SM90_TMA_LOAD_MULTICASTES1B_vS1C_EENS_8epilogue10collective6detail29Sm90TmaWarpSpecializedAdapterINS1G_15DefaultEpilogueIfSJ_SJ_NS1F_6thread17LinearCombinationIfLi1EffLNS1K_9ScaleType4KindE0ELNS_15FloatRoundStyleE2EfEENS1_15EpilogueDefaultEEEEEvvEEEEvNT_6ParamsE,"",@"SHT_CUDA_INFO"
	.sectionflags	@""
	.align	4


	//----- nvinfo : EIATTR_CUDA_API_VERSION
	.align		4
        /*0000*/ 	.byte	0x04, 0x37
        /*0002*/ 	.short	(.L_21 - .L_20)
.L_20:
        /*0004*/ 	.word	0x00000082


	//----- nvinfo : EIATTR_KPARAM_INFO
	.align		4
.L_21:
        /*0008*/ 	.byte	0x04, 0x17
        /*000a*/ 	.short	(.L_23 - .L_22)
.L_22:
        /*000c*/ 	.word	0x00000000
        /*0010*/ 	.short	0x0000
        /*0012*/ 	.short	0x0070
        /*0014*/ 	.byte	0x00, 0xf0, 0x01, 0x10


	//----- nvinfo : EIATTR_SPARSE_MMA_MASK
	.align		4
.L_23:
        /*0018*/ 	.byte	0x03, 0x50
        /*001a*/ 	.short	0x0000


	//----- nvinfo : EIATTR_MAXREG_COUNT
	.align		4
        /*001c*/ 	.byte	0x03, 0x1b
        /*001e*/ 	.short	0x00a8


	//----- nvinfo : EIATTR_NUM_BARRIERS
	.align		4
        /*0020*/ 	.byte	0x02, 0x4c
        /*0022*/ 	.byte	0x01
	.zero		1


	//----- nvinfo : EIATTR_EXTERNS
	.align		4
        /*0024*/ 	.byte	0x04, 0x0f
        /*0026*/ 	.short	(.L_25 - .L_24)


	//   ....[0]....
	.align		4
.L_24:
        /*0028*/ 	.word	index@(__assertfail)


	//----- nvinfo : EIATTR_MERCURY_ISA_VERSION
	.align		4
.L_25:
        /*002c*/ 	.byte	0x03, 0x5f
        /*002e*/ 	.short	0x0101


	//----- nvinfo : EIATTR_INT_WARP_WIDE_INSTR_OFFSETS
	.align		4
        /*0030*/ 	.byte	0x04, 0x31
        /*0032*/ 	.short	(.L_27 - .L_26)


	//   ....[0]....
.L_26:
        /*0034*/ 	.word	0x00000490


	//   ....[1]....
        /*0038*/ 	.word	0x000004b0


	//   ....[2]....
        /*003c*/ 	.word	0x00000660


	//   ....[3]....
        /*0040*/ 	.word	0x00002890


	//----- nvinfo : EIATTR_COOP_GROUP_MASK_REGIDS
	.align		4
.L_27:
        /*0044*/ 	.byte	0x04, 0x29
        /*0046*/ 	.short	(.L_29 - .L_28)


	//   ....[0]....
.L_28:
        /*0048*/ 	.word	0xffffffff


	//   ....[1]....
        /*004c*/ 	.word	0xffffffff


	//   ....[2]....
        /*0050*/ 	.word	0xffffffff


	//   ....[3]....
        /*0054*/ 	.word	0xffffffff


	//   ....[4]....
        /*0058*/ 	.word	0xffffffff


	//   ....[5]....
        /*005c*/ 	.word	0xffffffff


	//----- nvinfo : EIATTR_COOP_GROUP_INSTR_OFFSETS
	.align		4
.L_29:
        /*0060*/ 	.byte	0x04, 0x28
        /*0062*/ 	.short	(.L_31 - .L_30)


	//   ....[0]....
.L_30:
        /*0064*/ 	.word	0x00000060


	//   ....[1]....
        /*0068*/ 	.word	0x00000070


	//   ....[2]....
        /*006c*/ 	.word	0x00000130


	//   ....[3]....
        /*0070*/ 	.word	0x000002c0


	//   ....[4]....
        /*0074*/ 	.word	0x000007c0


	//   ....[5]....
        /*0078*/ 	.word	0x00001480


	//----- nvinfo : EIATTR_REG_RECONFIG
	.align		4
.L_31:
        /*007c*/ 	.byte	0x01, 0x54
	.zero		2


	//----- nvinfo : EIATTR_SYSCALL_OFFSETS
	.align		4
        /*0080*/ 	.byte	0x04, 0x46
        /*0082*/ 	.short	(.L_33 - .L_32)


	//   ....[0]....
.L_32:
        /*0084*/ 	.word	0x00001670


	//----- nvinfo : EIATTR_MBARRIER_INSTR_OFFSETS
	.align		4
.L_33:
        /*0088*/ 	.byte	0x04, 0x39
        /*008a*/ 	.short	(.L_35 - .L_34)


	//   ....[0]....
.L_34:
        /*008c*/ 	.word	0x00000260
        /*0090*/ 	.word	0x000000ff
        /*0094*/ 	.word	0x00000000
        /*0098*/ 	.short	0x0100
        /*009a*/ 	.byte	0x08
	.zero		1


	//   ....[1]....
        /*009c*/ 	.word	0x00000270
        /*00a0*/ 	.word	0x000000ff
        /*00a4*/ 	.word	0x00000010
        /*00a8*/ 	.short	0x0100
        /*00aa*/ 	.byte	0x08
	.zero		1


	//   ....[2]....
        /*00ac*/ 	.word	0x00000280
        /*00b0*/ 	.word	0x000000ff
        /*00b4*/ 	.word	0x00000008
        /*00b8*/ 	.short	0x0100
        /*00ba*/ 	.byte	0x08
	.zero		1


	//   ....[3]....
        /*00bc*/ 	.word	0x00000290
        /*00c0*/ 	.word	0x000000ff
        /*00c4*/ 	.word	0x00000018
        /*00c8*/ 	.short	0x0100
        /*00ca*/ 	.byte	0x08
	.zero		1


	//   ....[4]....
        /*00cc*/ 	.word	0x000006f0
        /*00d0*/ 	.word	0x000000ff
        /*00d4*/ 	.word	0x00000030
        /*00d8*/ 	.short	0x0100
        /*00da*/ 	.byte	0x06
	.zero		1


	//   ....[5]....
        /*00dc*/ 	.word	0x00000770
        /*00e0*/ 	.word	0x000000ff
        /*00e4*/ 	.word	0x00000038
        /*00e8*/ 	.short	0x0100
        /*00ea*/ 	.byte	0x06
	.zero		1


	//   ....[6]....
        /*00ec*/ 	.word	0x00001730
        /*00f0*/ 	.word	0x00000003
        /*00f4*/ 	.word	0x00000000
        /*00f8*/ 	.short	0x010a
        /*00fa*/ 	.byte	0x3f
	.zero		1


	//   ....[7]....
        /*00fc*/ 	.word	0x00001790
        /*0100*/ 	.word	0x00000003
        /*0104*/ 	.word	0x00000000
        /*0108*/ 	.short	0x010a
        /*010a*/ 	.byte	0x3f
	.zero		1


	//   ....[8]....
        /*010c*/ 	.word	0x00001fe0
        /*0110*/ 	.word	0x00000005
        /*0114*/ 	.word	0x00000000
        /*0118*/ 	.short	0x010a
        /*011a*/ 	.byte	0x3f
	.zero		1


	//   ....[9]....
        /*011c*/ 	.word	0x00002020
        /*0120*/ 	.word	0x00000005
        /*0124*/ 	.word	0x00000000
        /*0128*/ 	.short	0x010a
        /*012a*/ 	.byte	0x3f
	.zero		1


	//   ....[10]....
        /*012c*/ 	.word	0x00002740
        /*0130*/ 	.word	0x00000004
        /*0134*/ 	.word	0x00000000
        /*0138*/ 	.short	0x0101
        /*013a*/ 	.byte	0x3f
	.zero		1


	//   ....[11]....
        /*013c*/ 	.word	0x00002900
        /*0140*/ 	.word	0x00000000
        /*0144*/ 	.word	0x00000000
        /*0148*/ 	.short	0x0101
        /*014a*/ 	.byte	0x3f
	.zero		1


	//   ....[12]....
        /*014c*/ 	.word	0x000077b0
        /*0150*/ 	.word	0x00000017
        /*0154*/ 	.word	0x00000010
        /*0158*/ 	.short	0x010a
        /*015a*/ 	.byte	0x3f
	.zero		1


	//   ....[13]....
        /*015c*/ 	.word	0x00007c30
        /*0160*/ 	.word	0x00000005
        /*0164*/ 	.word	0x00000038
        /*0168*/ 	.short	0x0101
        /*016a*/ 	.byte	0x3f
	.zero		1


	//   ....[14]....
        /*016c*/ 	.word	0x00008350
        /*0170*/ 	.word	0x00000007
        /*0174*/ 	.word	0x00000000
        /*0178*/ 	.short	0x010a
        /*017a*/ 	.byte	0x3f
	.zero		1


	//   ....[15]....
        /*017c*/ 	.word	0x000083d0
        /*0180*/ 	.word	0x00000005
        /*0184*/ 	.word	0x00000000
        /*0188*/ 	.short	0x010a
        /*018a*/ 	.byte	0x3f
	.zero		1


	//   ....[16]....
        /*018c*/ 	.word	0x00008430
        /*0190*/ 	.word	0x00000003
        /*0194*/ 	.word	0x00000000
        /*0198*/ 	.short	0x010a
        /*019a*/ 	.byte	0x3f
	.zero		1


	//   ....[17]....
        /*019c*/ 	.word	0x00008480
        /*01a0*/ 	.word	0x00000005
        /*01a4*/ 	.word	0x00000000
        /*01a8*/ 	.short	0x010a
        /*01aa*/ 	.byte	0x3f
	.zero		1


	//   ....[18]....
        /*01ac*/ 	.word	0x00008550
        /*01b0*/ 	.word	0x00000017
        /*01b4*/ 	.word	0x00000010
        /*01b8*/ 	.short	0x010a
        /*01ba*/ 	.byte	0x3f
	.zero		1


	//   ....[19]....
        /*01bc*/ 	.word	0x00008620
        /*01c0*/ 	.word	0x00000007
        /*01c4*/ 	.word	0x00000000
        /*01c8*/ 	.short	0x010a
        /*01ca*/ 	.byte	0x3f
	.zero		1


	//----- nvinfo : EIATTR_NUM_MBARRIERS
	.align		4
.L_35:
        /*01cc*/ 	.byte	0x03, 0x38
        /*01ce*/ 	.short	0x0006


	//----- nvinfo : EIATTR_EXIT_INSTR_OFFSETS
	.align		4
        /*01d0*/ 	.byte	0x04, 0x1c
        /*01d2*/ 	.short	(.L_37 - .L_36)


	//   ....[0]....
.L_36:
        /*01d4*/ 	.word	0x000009a0


	//   ....[1]....
        /*01d8*/ 	.word	0x000011c0


	//   ....[2]....
        /*01dc*/ 	.word	0x00006f30


	//   ....[3]....
        /*01e0*/ 	.word	0x00007490


	//   ....[4]....
        /*01e4*/ 	.word	0x00008420


	//----- nvinfo : EIATTR_MAX_THREADS
	.align		4
.L_37:
        /*01e8*/ 	.byte	0x04, 0x05
        /*01ea*/ 	.short	(.L_39 - .L_38)
.L_38:
        /*01ec*/ 	.word	0x00000180
        /*01f0*/ 	.word	0x00000001
        /*01f4*/ 	.word	0x00000001


	//----- nvinfo : EIATTR_CRS_STACK_SIZE
	.align		4
.L_39:
        /*01f8*/ 	.byte	0x04, 0x1e
        /*01fa*/ 	.short	(.L_41 - .L_40)
.L_40:
        /*01fc*/ 	.word	0x00000000


	//----- nvinfo : EIATTR_CBANK_PARAM_SIZE
	.align		4
.L_41:
        /*0200*/ 	.byte	0x03, 0x19
        /*0202*/ 	.short	0x0470


	//----- nvinfo : EIATTR_PARAM_CBANK
	.align		4
        /*0204*/ 	.byte	0x04, 0x0a
        /*0206*/ 	.short	(.L_43 - .L_42)
	.align		4
.L_42:
        /*0208*/ 	.word	index@(.nv.constant0._ZN7cutlass13device_kernelINS_4gemm6kernel13GemmUniversalIN4cute5tupleIJiiiiEEENS1_10collective13CollectiveMmaINS1_34MainloopSm90TmaGmmaWarpSpecializedILi2ENS5_IJNS4_1CILi8EEENSA_ILi1EEESC_EEENS1_35KernelTmaWarpSpecializedCooperativeEEENS5_IJNSA_ILi256EEENSA_ILi64EEESH_EEEfNS5_IJlSC_lEEEfSJ_NS4_8TiledMMAINS4_8MMA_AtomIJNS4_4SM904GMMA29MMA_64x64x8_F32TF32TF32_SS_TNILNSN_7ScaleInE1ELSP_1EEEEEENS4_6LayoutINS5_IJNSA_ILi2EEESC_SC_EEENS5_IJSC_NSA_ILi0EEESV_EEEEENS5_IJNS4_10UnderscoreESY_SY_EEEEENS4_13SM90_TMA_LOADENS4_14ComposedLayoutINS4_7SwizzleILi3ELi4ELi3EEENS4_18smem_ptr_flag_bitsILi32EEENSS_INS5_IJSB_NSA_ILi32EEEEEENS5_IJS17_SC_EEEEEEEvNS4_8identityENS4_23SM90_TMA_LOAD_MULTICASTES1B_vS1C_EENS_8epilogue10collective6detail29Sm90TmaWarpSpecializedAdapterINS1G_15DefaultEpilogueIfSJ_SJ_NS1F_6thread17LinearCombinationIfLi1EffLNS1K_9ScaleType4KindE0ELNS_15FloatRoundStyleE2EfEENS1_15EpilogueDefaultEEEEEvvEEEEvNT_6ParamsE)
        /*020c*/ 	.short	0x0210
        /*020e*/ 	.short	0x0470


	//----- nvinfo : EIATTR_SW_WAR
	.align		4
.L_43:
        /*0210*/ 	.byte	0x04, 0x36
        /*0212*/ 	.short	(.L_45 - .L_44)
.L_44:
        /*0214*/ 	.word	0x00000008
.L_45:


//--------------------- .nv.callgraph             --------------------------
	.section	.nv.callgraph,"",@"SHT_CUDA_CALLGRAPH"
	.align	4
	.sectionentsize	8
	.align		4
        /*0000*/ 	.word	0x00000000
	.align		4
        /*0004*/ 	.word	0xffffffff
	.align		4
        /*0008*/ 	.word	index@(_ZN7cutlass13device_kernelINS_4gemm6kernel13GemmUniversalIN4cute5tupleIJiiiiEEENS1_10collective13CollectiveMmaINS1_34MainloopSm90TmaGmmaWarpSpecializedILi2ENS5_IJNS4_1CILi8EEENSA_ILi1EEESC_EEENS1_35KernelTmaWarpSpecializedCooperativeEEENS5_IJNSA_ILi256EEENSA_ILi64EEESH_EEEfNS5_IJlSC_lEEEfSJ_NS4_8TiledMMAINS4_8MMA_AtomIJNS4_4SM904GMMA29MMA_64x64x8_F32TF32TF32_SS_TNILNSN_7ScaleInE1ELSP_1EEEEEENS4_6LayoutINS5_IJNSA_ILi2EEESC_SC_EEENS5_IJSC_NSA_ILi0EEESV_EEEEENS5_IJNS4_10UnderscoreESY_SY_EEEEENS4_13SM90_TMA_LOADENS4_14ComposedLayoutINS4_7SwizzleILi3ELi4ELi3EEENS4_18smem_ptr_flag_bitsILi32EEENSS_INS5_IJSB_NSA_ILi32EEEEEENS5_IJS17_SC_EEEEEEEvNS4_8identityENS4_23SM90_TMA_LOAD_MULTICASTES1B_vS1C_EENS_8epilogue10collective6detail29Sm90TmaWarpSpecializedAdapterINS1G_15DefaultEpilogueIfSJ_SJ_NS1F_6thread17LinearCombinationIfLi1EffLNS1K_9ScaleType4KindE0ELNS_15FloatRoundStyleE2EfEENS1_15EpilogueDefaultEEEEEvvEEEEvNT_6ParamsE)
	.align		4
        /*000c*/ 	.word	index@(__assertfail)
	.align		4
        /*0010*/ 	.word	0x00000000
	.align		4
        /*0014*/ 	.word	0xfffffffe
	.align		4
        /*0018*/ 	.word	0x00000000
	.align		4
        /*001c*/ 	.word	0xfffffffd
	.align		4
        /*0020*/ 	.word	0x00000000
	.align		4
        /*0024*/ 	.word	0xfffffffc


//--------------------- .nv.constant4             --------------------------
	.section	.nv.constant4,"a",@progbits
	.align	8
	.align		8
.nv.constant4:
        /*0000*/ 	.dword	__assertfail
	.align		8
        /*0008*/ 	.dword	__unnamed_1
	.align		8
        /*0010*/ 	.dword	_ZN40_INTERNAL_5049068f_4_k_cu_ccff7787_191524cuda3std3__45__cpo5beginE
	.align		8
        /*0018*/ 	.dword	_ZN40_INTERNAL_5049068f_4_k_cu_ccff7787_191524cuda3std3__45__cpo3endE
	.align		8
        /*0020*/ 	.dword	_ZN40_INTERNAL_5049068f_4_k_cu_ccff7787_191524cuda3std3__45__cpo6cbeginE
	.align		8
        /*0028*/ 	.dword	_ZN40_INTERNAL_5049068f_4_k_cu_ccff7787_191524cuda3std3__45__cpo4cendE
	.align		8
        /*0030*/ 	.dword	_ZN40_INTERNAL_5049068f_4_k_cu_ccff7787_191524cuda3std3__442_GLOBAL__N__5049068f_4_k_cu_ccff7787_191526ignoreE
	.align		8
        /*0038*/ 	.dword	_ZN40_INTERNAL_5049068f_4_k_cu_ccff7787_191524cuda3std3__419piecewise_constructE
	.align		8
        /*0040*/ 	.dword	_ZN40_INTERNAL_5049068f_4_k_cu_ccff7787_191524cuda3std3__48in_placeE
	.align		8
        /*0048*/ 	.dword	_ZN40_INTERNAL_5049068f_4_k_cu_ccff7787_191524cuda3std6ranges3__45__cpo4swapE
	.align		8
        /*0050*/ 	.dword	_ZN40_INTERNAL_5049068f_4_k_cu_ccff7787_191524cuda3std6ranges3__45__cpo9iter_moveE
	.align		8
        /*0058*/ 	.dword	_ZN40_INTERNAL_5049068f_4_k_cu_ccff7787_191524cute7productE
	.align		8
        /*0060*/ 	.dword	_ZN40_INTERNAL_5049068f_4_k_cu_ccff7787_191524cute1_E
	.align		8
        /*0068*/ 	.dword	$str$22
	.align		8
        /*0070*/ 	.dword	$str$23


//--------------------- .text._ZN7cutlass13device_kernelINS_4gemm6kernel13GemmUniversalIN4cute5tupleIJiiiiEEENS1_10collective13CollectiveMmaINS1_34MainloopSm90TmaGmmaWarpSpecializedILi2ENS5_IJNS4_1CILi8EEENSA_ILi1EEESC_EEENS1_35KernelTmaWarpSpecializedCooperativeEEENS5_IJNSA_ILi256EEENSA_ILi64EEESH_EEEfNS5_IJlSC_lEEEfSJ_NS4_8TiledMMAINS4_8MMA_AtomIJNS4_4SM904GMMA29MMA_64x64x8_F32TF32TF32_SS_TNILNSN_7ScaleInE1ELSP_1EEEEEENS4_6LayoutINS5_IJNSA_ILi2EEESC_SC_EEENS5_IJSC_NSA_ILi0EEESV_EEEEENS5_IJNS4_10UnderscoreESY_SY_EEEEENS4_13SM90_TMA_LOADENS4_14ComposedLayoutINS4_7SwizzleILi3ELi4ELi3EEENS4_18smem_ptr_flag_bitsILi32EEENSS_INS5_IJSB_NSA_ILi32EEEEEENS5_IJS17_SC_EEEEEEEvNS4_8identityENS4_23SM90_TMA_LOAD_MULTICASTES1B_vS1C_EENS_8epilogue10collective6detail29Sm90TmaWarpSpecializedAdapterINS1G_15DefaultEpilogueIfSJ_SJ_NS1F_6thread17LinearCombinationIfLi1EffLNS1K_9ScaleType4KindE0ELNS_15FloatRoundStyleE2EfEENS1_15EpilogueDefaultEEEEEvvEEEEvNT_6ParamsE --------------------------
	.section	.text._ZN7cutlass13device_kernelINS_4gemm6kernel13GemmUniversalIN4cute5tupleIJiiiiEEENS1_10collective13CollectiveMmaINS1_34MainloopSm90TmaGmmaWarpSpecializedILi2ENS5_IJNS4_1CILi8EEENSA_ILi1EEESC_EEENS1_35KernelTmaWarpSpecializedCooperativeEEENS5_IJNSA_ILi256EEENSA_ILi64EEESH_EEEfNS5_IJlSC_lEEEfSJ_NS4_8TiledMMAINS4_8MMA_AtomIJNS4_4SM904GMMA29MMA_64x64x8_F32TF32TF32_SS_TNILNSN_7ScaleInE1ELSP_1EEEEEENS4_6LayoutINS5_IJNSA_ILi2EEESC_SC_EEENS5_IJSC_NSA_ILi0EEESV_EEEEENS5_IJNS4_10UnderscoreESY_SY_EEEEENS4_13SM90_TMA_LOADENS4_14ComposedLayoutINS4_7SwizzleILi3ELi4ELi3EEENS4_18smem_ptr_flag_bitsILi32EEENSS_INS5_IJSB_NSA_ILi32EEEEEENS5_IJS17_SC_EEEEEEEvNS4_8identityENS4_23SM90_TMA_LOAD_MULTICASTES1B_vS1C_EENS_8epilogue10collective6detail29Sm90TmaWarpSpecializedAdapterINS1G_15DefaultEpilogueIfSJ_SJ_NS1F_6thread17LinearCombinationIfLi1EffLNS1K_9ScaleType4KindE0ELNS_15FloatRoundStyleE2EfEENS1_15EpilogueDefaultEEEEEvvEEEEvNT_6ParamsE,"ax",@progbits
	.align	128
.text._ZN7cutlass13device_kernelINS_4gemm6kernel13GemmUniversalIN4cute5tupleIJiiiiEEENS1_10collective13CollectiveMmaINS1_34MainloopSm90TmaGmmaWarpSpecializedILi2ENS5_IJNS4_1CILi8EEENSA_ILi1EEESC_EEENS1_35KernelTmaWarpSpecializedCooperativeEEENS5_IJNSA_ILi256EEENSA_ILi64EEESH_EEEfNS5_IJlSC_lEEEfSJ_NS4_8TiledMMAINS4_8MMA_AtomIJNS4_4SM904GMMA29MMA_64x64x8_F32TF32TF32_SS_TNILNSN_7ScaleInE1ELSP_1EEEEEENS4_6LayoutINS5_IJNSA_ILi2EEESC_SC_EEENS5_IJSC_NSA_ILi0EEESV_EEEEENS5_IJNS4_10UnderscoreESY_SY_EEEEENS4_13SM90_TMA_LOADENS4_14ComposedLayoutINS4_7SwizzleILi3ELi4ELi3EEENS4_18smem_ptr_flag_bitsILi32EEENSS_INS5_IJSB_NSA_ILi32EEEEEENS5_IJS17_SC_EEEEEEEvNS4_8identityENS4_23SM90_TMA_LOAD_MULTICASTES1B_vS1C_EENS_8epilogue10collective6detail29Sm90TmaWarpSpecializedAdapterINS1G_15DefaultEpilogueIfSJ_SJ_NS1F_6thread17LinearCombinationIfLi1EffLNS1K_9ScaleType4KindE0ELNS_15FloatRoundStyleE2EfEENS1_15EpilogueDefaultEEEEEvvEEEEvNT_6ParamsE:
        .type           _ZN7cutlass13device_kernelINS_4gemm6kernel13GemmUniversalIN4cute5tupleIJiiiiEEENS1_10collective13CollectiveMmaINS1_34MainloopSm90TmaGmmaWarpSpecializedILi2ENS5_IJNS4_1CILi8EEENSA_ILi1EEESC_EEENS1_35KernelTmaWarpSpecializedCooperativeEEENS5_IJNSA_ILi256EEENSA_ILi64EEESH_EEEfNS5_IJlSC_lEEEfSJ_NS4_8TiledMMAINS4_8MMA_AtomIJNS4_4SM904GMMA29MMA_64x64x8_F32TF32TF32_SS_TNILNSN_7ScaleInE1ELSP_1EEEEEENS4_6LayoutINS5_IJNSA_ILi2EEESC_SC_EEENS5_IJSC_NSA_ILi0EEESV_EEEEENS5_IJNS4_10UnderscoreESY_SY_EEEEENS4_13SM90_TMA_LOADENS4_14ComposedLayoutINS4_7SwizzleILi3ELi4ELi3EEENS4_18smem_ptr_flag_bitsILi32EEENSS_INS5_IJSB_NSA_ILi32EEEEEENS5_IJS17_SC_EEEEEEEvNS4_8identityENS4_23SM90_TMA_LOAD_MULTICASTES1B_vS1C_EENS_8epilogue10collective6detail29Sm90TmaWarpSpecializedAdapterINS1G_15DefaultEpilogueIfSJ_SJ_NS1F_6thread17LinearCombinationIfLi1EffLNS1K_9ScaleType4KindE0ELNS_15FloatRoundStyleE2EfEENS1_15EpilogueDefaultEEEEEvvEEEEvNT_6ParamsE,@function
        .size           _ZN7cutlass13device_kernelINS_4gemm6kernel13GemmUniversalIN4cute5tupleIJiiiiEEENS1_10collective13CollectiveMmaINS1_34MainloopSm90TmaGmmaWarpSpecializedILi2ENS5_IJNS4_1CILi8EEENSA_ILi1EEESC_EEENS1_35KernelTmaWarpSpecializedCooperativeEEENS5_IJNSA_ILi256EEENSA_ILi64EEESH_EEEfNS5_IJlSC_lEEEfSJ_NS4_8TiledMMAINS4_8MMA_AtomIJNS4_4SM904GMMA29MMA_64x64x8_F32TF32TF32_SS_TNILNSN_7ScaleInE1ELSP_1EEEEEENS4_6LayoutINS5_IJNSA_ILi2EEESC_SC_EEENS5_IJSC_NSA_ILi0EEESV_EEEEENS5_IJNS4_10UnderscoreESY_SY_EEEEENS4_13SM90_TMA_LOADENS4_14ComposedLayoutINS4_7SwizzleILi3ELi4ELi3EEENS4_18smem_ptr_flag_bitsILi32EEENSS_INS5_IJSB_NSA_ILi32EEEEEENS5_IJS17_SC_EEEEEEEvNS4_8identityENS4_23SM90_TMA_LOAD_MULTICASTES1B_vS1C_EENS_8epilogue10collective6detail29Sm90TmaWarpSpecializedAdapterINS1G_15DefaultEpilogueIfSJ_SJ_NS1F_6thread17LinearCombinationIfLi1EffLNS1K_9ScaleType4KindE0ELNS_15FloatRoundStyleE2EfEENS1_15EpilogueDefaultEEEEEvvEEEEvNT_6ParamsE,(.L_x_191 - _ZN7cutlass13device_kernelINS_4gemm6kernel13GemmUniversalIN4cute5tupleIJiiiiEEENS1_10collective13CollectiveMmaINS1_34MainloopSm90TmaGmmaWarpSpecializedILi2ENS5_IJNS4_1CILi8EEENSA_ILi1EEESC_EEENS1_35KernelTmaWarpSpecializedCooperativeEEENS5_IJNSA_ILi256EEENSA_ILi64EEESH_EEEfNS5_IJlSC_lEEEfSJ_NS4_8TiledMMAINS4_8MMA_AtomIJNS4_4SM904GMMA29MMA_64x64x8_F32TF32TF32_SS_TNILNSN_7ScaleInE1ELSP_1EEEEEENS4_6LayoutINS5_IJNSA_ILi2EEESC_SC_EEENS5_IJSC_NSA_ILi0EEESV_EEEEENS5_IJNS4_10UnderscoreESY_SY_EEEEENS4_13SM90_TMA_LOADENS4_14ComposedLayoutINS4_7SwizzleILi3ELi4ELi3EEENS4_18smem_ptr_flag_bitsILi32EEENSS_INS5_IJSB_NSA_ILi32EEEEEENS5_IJS17_SC_EEEEEEEvNS4_8identityENS4_23SM90_TMA_LOAD_MULTICASTES1B_vS1C_EENS_8epilogue10collective6detail29Sm90TmaWarpSpecializedAdapterINS1G_15DefaultEpilogueIfSJ_SJ_NS1F_6thread17LinearCombinationIfLi1EffLNS1K_9ScaleType4KindE0ELNS_15FloatRoundStyleE2EfEENS1_15EpilogueDefaultEEEEEvvEEEEvNT_6ParamsE)
        .other          _ZN7cutlass13device_kernelINS_4gemm6kernel13GemmUniversalIN4cute5tupleIJiiiiEEENS1_10collective13CollectiveMmaINS1_34MainloopSm90TmaGmmaWarpSpecializedILi2ENS5_IJNS4_1CILi8EEENSA_ILi1EEESC_EEENS1_35KernelTmaWarpSpecializedCooperativeEEENS5_IJNSA_ILi256EEENSA_ILi64EEESH_EEEfNS5_IJlSC_lEEEfSJ_NS4_8TiledMMAINS4_8MMA_AtomIJNS4_4SM904GMMA29MMA_64x64x8_F32TF32TF32_SS_TNILNSN_7ScaleInE1ELSP_1EEEEEENS4_6LayoutINS5_IJNSA_ILi2EEESC_SC_EEENS5_IJSC_NSA_ILi0EEESV_EEEEENS5_IJNS4_10UnderscoreESY_SY_EEEEENS4_13SM90_TMA_LOADENS4_14ComposedLayoutINS4_7SwizzleILi3ELi4ELi3EEENS4_18smem_ptr_flag_bitsILi32EEENSS_INS5_IJSB_NSA_ILi32EEEEEENS5_IJS17_SC_EEEEEEEvNS4_8identityENS4_23SM90_TMA_LOAD_MULTICASTES1B_vS1C_EENS_8epilogue10collective6detail29Sm90TmaWarpSpecializedAdapterINS1G_15DefaultEpilogueIfSJ_SJ_NS1F_6thread17LinearCombinationIfLi1EffLNS1K_9ScaleType4KindE0ELNS_15FloatRoundStyleE2EfEENS1_15EpilogueDefaultEEEEEvvEEEEvNT_6ParamsE,@"STO_CUDA_ENTRY STV_DEFAULT"
_ZN7cutlass13device_kernelINS_4gemm6kernel13GemmUniversalIN4cute5tupleIJiiiiEEENS1_10collective13CollectiveMmaINS1_34MainloopSm90TmaGmmaWarpSpecializedILi2ENS5_IJNS4_1CILi8EEENSA_ILi1EEESC_EEENS1_35KernelTmaWarpSpecializedCooperativeEEENS5_IJNSA_ILi256EEENSA_ILi64EEESH_EEEfNS5_IJlSC_lEEEfSJ_NS4_8TiledMMAINS4_8MMA_AtomIJNS4_4SM904GMMA29MMA_64x64x8_F32TF32TF32_SS_TNILNSN_7ScaleInE1ELSP_1EEEEEENS4_6LayoutINS5_IJNSA_ILi2EEESC_SC_EEENS5_IJSC_NSA_ILi0EEESV_EEEEENS5_IJNS4_10UnderscoreESY_SY_EEEEENS4_13SM90_TMA_LOADENS4_14ComposedLayoutINS4_7SwizzleILi3ELi4ELi3EEENS4_18smem_ptr_flag_bitsILi32EEENSS_INS5_IJSB_NSA_ILi32EEEEEENS5_IJS17_SC_EEEEEEEvNS4_8identityENS4_23SM90_TMA_LOAD_MULTICASTES1B_vS1C_EENS_8epilogue10collective6detail29Sm90TmaWarpSpecializedAdapterINS1G_15DefaultEpilogueIfSJ_SJ_NS1F_6thread17LinearCombinationIfLi1EffLNS1K_9ScaleType4KindE0ELNS_15FloatRoundStyleE2EfEENS1_15EpilogueDefaultEEEEEvvEEEEvNT_6ParamsE:
[----:B------:R-:W0:Y:S01]  /*0000*/  LDC R1, c[0x0][0x28] ;  /* 0x00000a00ff017b82 */ /* 0x000e220000000800 */
[----:B------:R-:W1:Y:S01]  /*0010*/  S2R R98, SR_TID.X ;  /* 0x0000000000627919 */ /* 0x000e620000002100 */
[----:B------:R-:W-:Y:S01]  /*0020*/  ELECT P0, URZ, PT ;  /* 0x00000000003f782f */ /* 0x000fe20003800000 */
[----:B------:R-:W-:Y:S01]  /*0030*/  BSSY B0, `(.L_x_0) ;  /* 0x000000f000007945 */ /* 0x000fe20003800000 */
[--C-:B-1----:R-:W-:Y:S02]  /*0040*/  SHF.R.U32.HI R0, RZ, 0x5, R98.reuse ;  /* 0x00000005ff007819 */ /* 0x102fe40000011662 */
[----:B------:R-:W-:-:S03]  /*0050*/  SHF.R.U32.HI R6, RZ, 0x7, R98 ;  /* 0x00000007ff067819 */ /* 0x000fc60000011662 */
[----:B------:R-:W1:Y:S04]  /*0060*/  SHFL.IDX PT, R3, R0, RZ, 0x1f ;  /* 0x00001fff00037589 */ /* 0x000e6800000e0000 */
[----:B------:R2:W3:Y:S01]  /*0070*/  SHFL.IDX PT, R2, R6, RZ, 0x1f ;  /* 0x00001fff06027589 */ /* 0x0004e200000e0000 */
[----:B-1----:R-:W-:-:S13]  /*0080*/  ISETP.NE.OR P0, PT, R3, RZ, !P0 ;  /* 0x000000ff0300720c */ /* 0x002fda0004705670 */
[----:B0-23--:R-:W-:Y:S05]  /*0090*/  @P0 BRA `(.L_x_1) ;  /* 0x0000000000200947 */ /* 0x00dfea0003800000 */
[----:B------:R-:W-:Y:S02]  /*00a0*/  ULDC.64 UR4, c[0x0][0x198] ;  /* 0x0000660000047ab9 */ /* 0x000fe40000000a00 */
[----:B------:R-:W-:Y:S02]  /*00b0*/  UIADD3 UR6, UP0, UR4, 0xf0, URZ ;  /* 0x000000f004067890 */ /* 0x000fe4000ff1e03f */
[----:B------:R-:W-:Y:S02]  /*00c0*/  UIADD3 UR4, UP1, UR4, 0x1f0, URZ ;  /* 0x000001f004047890 */ /* 0x000fe4000ff3e03f */
[----:B------:R-:W-:Y:S02]  /*00d0*/  UIADD3.X UR7, URZ, UR5, URZ, UP0, !UPT ;  /* 0x000000053f077290 */ /* 0x000fe400087fe43f */
[----:B------:R-:W-:-:S07]  /*00e0*/  UIADD3.X UR5, URZ, UR5, URZ, UP1, !UPT ;  /* 0x000000053f057290 */ /* 0x000fce0008ffe43f */
[----:B------:R0:W-:Y:S02]  /*00f0*/  UTMACCTL.PF [UR6] ;  /* 0x00000000060079b9 */ /* 0x0001e40008040000 */
[----:B------:R0:W-:Y:S02]  /*0100*/  UTMACCTL.PF [UR4] ;  /* 0x00000000040079b9 */ /* 0x0001e40008040000 */
[----:B0-----:R-:W-:Y:S01]  /*0110*/  NOP ;  /* 0x0000000000007918 */ /* 0x001fe20000000000 */
.L_x_1:
[----:B------:R-:W-:Y:S05]  /*0120*/  BSYNC B0 ;  /* 0x0000000000007941 */ /* 0x000fea0003800000 */
.L_x_0:
[----:B------:R-:W0:Y:S01]  /*0130*/  SHFL.IDX PT, R5, R0, RZ, 0x1f ;  /* 0x00001fff00057589 */ /* 0x000e2200000e0000 */
[----:B------:R-:W-:-:S04]  /*0140*/  SHF.R.S32.HI R7, RZ, 0x1f, R98 ;  /* 0x0000001fff077819 */ /* 0x000fc80000011462 */
[----:B------:R-:W-:-:S04]  /*0150*/  LEA.HI R7, R7, R98, RZ, 0x7 ;  /* 0x0000006207077211 */ /* 0x000fc800078f38ff */
[----:B------:R-:W-:Y:S02]  /*0160*/  LOP3.LUT R7, R7, 0xffffff80, RZ, 0xc0, !PT ;  /* 0xffffff8007077812 */ /* 0x000fe400078ec0ff */
[----:B0-----:R-:W-:-:S13]  /*0170*/  ISETP.NE.AND P0, PT, R5, RZ, PT ;  /* 0x000000ff0500720c */ /* 0x001fda0003f05270 */
[----:B------:R-:W-:Y:S05]  /*0180*/  @P0 BRA `(.L_x_2) ;  /* 0x0000000000480947 */ /* 0x000fea0003800000 */
[----:B------:R-:W0:Y:S01]  /*0190*/  S2UR UR8, SR_CgaCtaId ;  /* 0x00000000000879c3 */ /* 0x000e220000008800 */
[----:B------:R-:W-:Y:S01]  /*01a0*/  UMOV UR4, 0x400 ;  /* 0x0000040000047882 */ /* 0x000fe20000000000 */
[----:B------:R-:W-:Y:S01]  /*01b0*/  UMOV UR5, 0x1 ;  /* 0x0000000100057882 */ /* 0x000fe20000000000 */
[----:B------:R-:W-:Y:S01]  /*01c0*/  UMOV UR6, 0x10 ;  /* 0x0000001000067882 */ /* 0x000fe20000000000 */
[----:B------:R-:W-:Y:S01]  /*01d0*/  ELECT P0, URZ, PT ;  /* 0x00000000003f782f */ /* 0x000fe20003800000 */
[----:B------:R-:W-:-:S04]  /*01e0*/  UIADD3 UR6, -UR6, 0x100000, URZ ;  /* 0x0010000006067890 */ /* 0x000fc8000fffe13f */
[----:B------:R-:W-:Y:S02]  /*01f0*/  USHF.L.U32 UR7, UR6, 0xb, URZ ;  /* 0x0000000b06077899 */ /* 0x000fe4000800063f */
[----:B------:R-:W-:Y:S02]  /*0200*/  USHF.L.U32 UR6, UR6, 0x1, URZ ;  /* 0x0000000106067899 */ /* 0x000fe4000800063f */
[----:B0-----:R-:W-:Y:S02]  /*0210*/  ULEA UR8, UR8, UR4, 0x18 ;  /* 0x0000000408087291 */ /* 0x001fe4000f8ec03f */
[----:B------:R-:W-:-:S04]  /*0220*/  UIADD3 UR4, -UR5, 0x100000, URZ ;  /* 0x0010000005047890 */ /* 0x000fc8000fffe13f */
[----:B------:R-:W-:Y:S02]  /*0230*/  USHF.L.U32 UR5, UR4, 0xb, URZ ;  /* 0x0000000b04057899 */ /* 0x000fe4000800063f */
[----:B------:R-:W-:Y:S01]  /*0240*/  USHF.L.U32 UR4, UR4, 0x1, URZ ;  /* 0x0000000104047899 */ /* 0x000fe2000800063f */
[----:B------:R-:W0:Y:S11]  /*0250*/  FENCE.VIEW.ASYNC.S ;  /* 0x00000000000073c6 */ /* 0x000e360000000000 */
[----:B0-----:R0:W1:Y:S01]  /*0260*/  SYNCS.EXCH.64 URZ, [UR8], UR4 ;  /* 0x00000004083f75b2 */ /* 0x0010620008000100 */
[----:B------:R0:W2:Y:S01]  /*0270*/  SYNCS.EXCH.64 URZ, [UR8+0x10], UR6 ;  /* 0x00001006083f75b2 */ /* 0x0000a20008000100 */
[----:B------:R0:W3:Y:S01]  /*0280*/  SYNCS.EXCH.64 URZ, [UR8+0x8], UR4 ;  /* 0x00000804083f75b2 */ /* 0x0000e20008000100 */
[----:B------:R0:W4:Y:S01]  /*0290*/  SYNCS.EXCH.64 URZ, [UR8+0x18], UR6 ;  /* 0x00001806083f75b2 */ /* 0x0001220008000100 */
[----:B------:R-:W-:Y:S01]  /*02a0*/  NOP ;  /* 0x0000000000007918 */ /* 0x000fe20000000000 */
.L_x_2:
[----:B------:R-:W-:Y:S01]  /*02b0*/  IMAD.IADD R8, R98, 0x1, -R7 ;  /* 0x0000000162087824 */ /* 0x000fe200078e0a07 */
[----:B------:R-:W5:Y:S01]  /*02c0*/  SHFL.IDX PT, R0, R0, RZ, 0x1f ;  /* 0x00001fff00007589 */ /* 0x000f6200000e0000 */
[----:B0-----:R-:W0:Y:S01]  /*02d0*/  S2UR UR8, SR_CTAID.X ;  /* 0x00000000000879c3 */ /* 0x001e220000002500 */
[----:B------:R-:W-:Y:S02]  /*02e0*/  SHF.R.S32.HI R12, RZ, 0x1f, R5 ;  /* 0x0000001fff0c7819 */ /* 0x000fe40000011405 */
[----:B------:R-:W-:Y:S02]  /*02f0*/  ELECT P0, URZ, PT ;  /* 0x00000000003f782f */ /* 0x000fe40003800000 */
[----:B------:R-:W-:Y:S01]  /*0300*/  SHF.R.S32.HI R7, RZ, 0x1f, R8 ;  /* 0x0000001fff077819 */ /* 0x000fe20000011408 */
[----:B------:R-:W1:Y:S01]  /*0310*/  S2R R4, SR_CTAID.Y ;  /* 0x0000000000047919 */ /* 0x000e620000002600 */
[----:B------:R-:W-:Y:S01]  /*0320*/  LEA.HI R12, R12, R5, RZ, 0x2 ;  /* 0x000000050c0c7211 */ /* 0x000fe200078f10ff */
[----:B------:R-:W-:Y:S01]  /*0330*/  ULDC UR4, c[0x0][0x150] ;  /* 0x0000540000047ab9 */ /* 0x000fe20000000800 */
[----:B------:R-:W-:Y:S01]  /*0340*/  LEA.HI R7, R7, R8, RZ, 0x3 ;  /* 0x0000000807077211 */ /* 0x000fe200078f18ff */
[----:B------:R-:W2:Y:S01]  /*0350*/  LDC R13, c[0x0][0x144] ;  /* 0x00005100ff0d7b82 */ /* 0x000ea20000000800 */
[----:B------:R-:W-:Y:S01]  /*0360*/  LOP3.LUT R12, R12, 0x3ffffffc, RZ, 0xc0, !PT ;  /* 0x3ffffffc0c0c7812 */ /* 0x000fe200078ec0ff */
[----:B------:R-:W-:Y:S01]  /*0370*/  NOP ;  /* 0x0000000000007918 */ /* 0x000fe20000000000 */
[--C-:B------:R-:W-:Y:S01]  /*0380*/  SHF.R.S32.HI R9, RZ, 0x3, R7.reuse ;  /* 0x00000003ff097819 */ /* 0x100fe20000011407 */
[----:B------:R-:W-:Y:S01]  /*0390*/  NOP ;  /* 0x0000000000007918 */ /* 0x000fe20000000000 */
[----:B------:R-:W-:Y:S01]  /*03a0*/  SHF.R.S32.HI R10, RZ, 0x1f, R7 ;  /* 0x0000001fff0a7819 */ /* 0x000fe20000011407 */
[----:B------:R-:W-:Y:S01]  /*03b0*/  IMAD.IADD R7, R5, 0x1, -R12 ;  /* 0x0000000105077824 */ /* 0x000fe200078e0a0c */
[----:B------:R-:W-:Y:S01]  /*03c0*/  ISETP.NE.AND P3, PT, R2, RZ, PT ;  /* 0x000000ff0200720c */ /* 0x000fe20003f65270 */
[----:B------:R-:W3:Y:S01]  /*03d0*/  LDC R15, c[0x0][0x140] ;  /* 0x00005000ff0f7b82 */ /* 0x000ee20000000800 */
[----:B------:R-:W-:Y:S01]  /*03e0*/  LEA.HI R10, R10, R9, RZ, 0x2 ;  /* 0x000000090a0a7211 */ /* 0x000fe200078f10ff */
[----:B------:R-:W-:-:S03]  /*03f0*/  IMAD.MOV.U32 R22, RZ, RZ, 0x1 ;  /* 0x00000001ff167424 */ /* 0x000fc600078e00ff */
[----:B------:R-:W-:Y:S02]  /*0400*/  LOP3.LUT R10, R10, 0xfffffffc, RZ, 0xc0, !PT ;  /* 0xfffffffc0a0a7812 */ /* 0x000fe400078ec0ff */
[----:B-----5:R-:W-:Y:S02]  /*0410*/  ISETP.NE.OR P0, PT, R0, RZ, !P0 ;  /* 0x000000ff0000720c */ /* 0x020fe40004705670 */
[----:B0-----:R-:W-:Y:S01]  /*0420*/  I2FP.F32.U32 R0, UR8 ;  /* 0x0000000800007c45 */ /* 0x001fe20008201000 */
[----:B------:R-:W-:Y:S02]  /*0430*/  IMAD.IADD R10, R9, 0x1, -R10 ;  /* 0x00000001090a7824 */ /* 0x000fe400078e0a0a */
[----:B------:R-:W0:Y:S02]  /*0440*/  LDC R9, c[0x0][0x148] ;  /* 0x00005200ff097b82 */ /* 0x000e240000000800 */
[----:B------:R-:W-:Y:S02]  /*0450*/  IMAD R7, R7, 0x4, R10 ;  /* 0x0000000407077824 */ /* 0x000fe400078e020a */
[----:B------:R-:W-:Y:S01]  /*0460*/  FMUL R11, R0, UR4 ;  /* 0x00000004000b7c20 */ /* 0x000fe20008400000 */
[----:B------:R-:W-:Y:S01]  /*0470*/  ULDC UR4, c[0x0][0x154] ;  /* 0x0000550000047ab9 */ /* 0x000fe20000000800 */
[----:B------:R-:W-:-:S02]  /*0480*/  IMAD.SHL.U32 R0, R7, 0x4, RZ ;  /* 0x0000000407007824 */ /* 0x000fc400078e00ff */
[----:B------:R-:W-:Y:S02]  /*0490*/  VOTEU.ALL UP0, P0 ;  /* 0x00000000003f7886 */ /* 0x000fe40000000000 */
[----:B------:R-:W5:Y:S01]  /*04a0*/  F2I.U32.TRUNC.NTZ R11, R11 ;  /* 0x0000000b000b7305 */ /* 0x000f62000020f000 */
[----:B------:R-:W-:Y:S01]  /*04b0*/  VOTEU.ALL UP1, P0 ;  /* 0x00000000003f7886 */ /* 0x000fe20000020000 */
[----:B------:R-:W-:Y:S02]  /*04c0*/  LOP3.LUT R19, R7, 0xc, R0, 0x78, !PT ;  /* 0x0000000c07137812 */ /* 0x000fe400078e7800 */
[----:B-1----:R-:W-:Y:S01]  /*04d0*/  I2FP.F32.U32 R7, R4 ;  /* 0x0000000400077245 */ /* 0x002fe20000201000 */
[----:B------:R-:W1:Y:S01]  /*04e0*/  @!UP0 S2UR UR7, SR_CgaCtaId ;  /* 0x00000000000789c3 */ /* 0x000e620000008800 */
[----:B------:R-:W-:Y:S01]  /*04f0*/  SHF.R.S32.HI R10, RZ, 0x1f, R19 ;  /* 0x0000001fff0a7819 */ /* 0x000fe20000011413 */
[----:B------:R-:W-:Y:S01]  /*0500*/  @!UP0 UMOV UR6, 0x400 ;  /* 0x0000040000068882 */ /* 0x000fe20000000000 */
[----:B------:R-:W-:Y:S01]  /*0510*/  SHF.R.S32.HI R0, RZ, 0x1f, R3 ;  /* 0x0000001fff007819 */ /* 0x000fe20000011403 */
[----:B------:R-:W-:Y:S01]  /*0520*/  FMUL R14, R7, UR4 ;  /* 0x00000004070e7c20 */ /* 0x000fe20008400000 */
[----:B------:R-:W-:Y:S01]  /*0530*/  LEA.HI R10, R10, R19, RZ, 0x3 ;  /* 0x000000130a0a7211 */ /* 0x000fe200078f18ff */
[----:B------:R-:W-:Y:S01]  /*0540*/  UMOV UR4, 0x20 ;  /* 0x0000002000047882 */ /* 0x000fe20000000000 */
[----:B------:R-:W-:Y:S01]  /*0550*/  LEA.HI R0, R0, R3, RZ, 0x2 ;  /* 0x0000000300007211 */ /* 0x000fe200078f10ff */
[----:B------:R-:W-:-:S04]  /*0560*/  @!UP0 UIADD3 UR4, -UR4, 0x100000, URZ ;  /* 0x0010000004048890 */ /* 0x000fc8000fffe13f */
[----:B------:R-:W-:Y:S02]  /*0570*/  @!UP0 USHF.L.U32 UR5, UR4, 0xb, URZ ;  /* 0x0000000b04058899 */ /* 0x000fe4000800063f */
[----:B------:R-:W-:Y:S01]  /*0580*/  @!UP0 USHF.L.U32 UR4, UR4, 0x1, URZ ;  /* 0x0000000104048899 */ /* 0x000fe2000800063f */
[----:B------:R-:W-:Y:S01]  /*0590*/  LOP3.LUT R12, R10, 0xfffffff8, RZ, 0xc0, !PT ;  /* 0xfffffff80a0c7812 */ /* 0x000fe200078ec0ff */
[----:B-----5:R-:W-:Y:S01]  /*05a0*/  IMAD.MOV R16, RZ, RZ, -R11 ;  /* 0x000000ffff107224 */ /* 0x020fe200078e0a0b */
[----:B------:R-:W5:Y:S01]  /*05b0*/  F2I.U32.TRUNC.NTZ R14, R14 ;  /* 0x0000000e000e7305 */ /* 0x000f62000020f000 */
[----:B------:R-:W-:Y:S02]  /*05c0*/  LOP3.LUT R0, R0, 0xfffffffc, RZ, 0xc0, !PT ;  /* 0xfffffffc00007812 */ /* 0x000fe400078ec0ff */
[----:B--2---:R-:W-:Y:S01]  /*05d0*/  IMAD R7, R13, R16, UR8 ;  /* 0x000000080d077e24 */ /* 0x004fe2000f8e0210 */
[----:B---3--:R-:W-:Y:S01]  /*05e0*/  ISETP.EQ.U32.AND P2, PT, R15, 0x1, PT ;  /* 0x000000010f00780c */ /* 0x008fe20003f42070 */
[----:B------:R-:W-:Y:S01]  /*05f0*/  IMAD.IADD R12, R19, 0x1, -R12 ;  /* 0x00000001130c7824 */ /* 0x000fe200078e0a0c */
[----:B------:R-:W-:-:S02]  /*0600*/  IADD3 R3, R3, -R0, RZ ;  /* 0x8000000003037210 */ /* 0x000fc40007ffe0ff */
[----:B------:R-:W-:Y:S02]  /*0610*/  LOP3.LUT R0, R98, 0x7f, RZ, 0xc0, !PT ;  /* 0x0000007f62007812 */ /* 0x000fe400078ec0ff */
[----:B------:R-:W-:Y:S02]  /*0620*/  ISETP.NE.AND P4, PT, R12, R7, PT ;  /* 0x000000070c00720c */ /* 0x000fe40003f85270 */
[C---:B------:R-:W-:Y:S01]  /*0630*/  ISETP.NE.AND P1, PT, R3.reuse, 0x3, PT ;  /* 0x000000030300780c */ /* 0x040fe20003f25270 */
[----:B-1----:R-:W-:Y:S01]  /*0640*/  @!UP0 ULEA UR6, UR7, UR6, 0x18 ;  /* 0x0000000607068291 */ /* 0x002fe2000f8ec03f */
[----:B-----5:R-:W-:Y:S01]  /*0650*/  IMAD.MOV R24, RZ, RZ, -R14 ;  /* 0x000000ffff187224 */ /* 0x020fe200078e0a0e */
[----:B------:R-:W-:Y:S01]  /*0660*/  VOTEU.ALL UP0, P0 ;  /* 0x00000000003f7886 */ /* 0x000fe20000000000 */
[----:B------:R-:W-:Y:S01]  /*0670*/  LOP3.LUT P0, RZ, R8, 0x7, RZ, 0xc0, !PT ;  /* 0x0000000708ff7812 */ /* 0x000fe2000780c0ff */
[----:B------:R-:W-:Y:S01]  /*0680*/  VIADD R8, R2, 0xffffffff ;  /* 0xffffffff02087836 */ /* 0x000fe20000000000 */
[----:B------:R-:W-:Y:S01]  /*0690*/  ISETP.EQ.OR P1, PT, R3, RZ, !P1 ;  /* 0x000000ff0300720c */ /* 0x000fe20004f22670 */
[----:B0-----:R-:W-:Y:S01]  /*06a0*/  IMAD R11, R9, R24, R4 ;  /* 0x00000018090b7224 */ /* 0x001fe200078e0204 */
[----:B------:R-:W-:-:S03]  /*06b0*/  ISETP.LT.U32.AND P0, PT, R19, 0x8, !P0 ;  /* 0x000000081300780c */ /* 0x000fc60004701070 */
[----:B------:R-:W-:Y:S02]  /*06c0*/  @P4 SHF.R.S32.HI R10, RZ, 0x3, R10 ;  /* 0x00000003ff0a4819 */ /* 0x000fe4000001140a */
[----:B------:R-:W-:Y:S01]  /*06d0*/  ISETP.EQ.AND P1, PT, R2, RZ, P1 ;  /* 0x000000ff0200720c */ /* 0x000fe20000f22270 */
[----:B------:R-:W0:Y:S02]  /*06e0*/  FENCE.VIEW.ASYNC.S ;  /* 0x00000000000073c6 */ /* 0x000e240000000000 */
[----:B0-----:R0:W1:Y:S01]  /*06f0*/  @!UP0 SYNCS.EXCH.64 URZ, [UR6+0x30], UR4 ;  /* 0x00003004063f85b2 */ /* 0x0010620008000100 */
[----:B------:R-:W-:Y:S02]  /*0700*/  @P4 ISETP.NE.AND P5, PT, R10, R11, PT ;  /* 0x0000000b0a00420c */ /* 0x000fe40003fa5270 */
[----:B------:R-:W-:Y:S02]  /*0710*/  ISETP.GE.U32.AND P6, PT, R8, 0x2, PT ;  /* 0x000000020800780c */ /* 0x000fe40003fc6070 */
[----:B------:R-:W-:-:S02]  /*0720*/  SEL R11, RZ, 0x1, !P0 ;  /* 0x00000001ff0b7807 */ /* 0x000fc40004000000 */
[----:B------:R-:W-:Y:S02]  /*0730*/  @P4 SEL R22, RZ, 0x1, P5 ;  /* 0x00000001ff164807 */ /* 0x000fe40002800000 */
[----:B------:R-:W-:Y:S02]  /*0740*/  SEL R18, RZ, 0x1, !P1 ;  /* 0x00000001ff127807 */ /* 0x000fe40004800000 */
[----:B------:R-:W-:Y:S02]  /*0750*/  LOP3.LUT R22, R22, R11, RZ, 0xc0, !PT ;  /* 0x0000000b16167212 */ /* 0x000fe400078ec0ff */
[----:B------:R-:W-:Y:S01]  /*0760*/  SEL R18, R18, 0x2, P6 ;  /* 0x0000000212127807 */ /* 0x000fe20003000000 */
[----:B------:R0:W2:Y:S01]  /*0770*/  @!UP1 SYNCS.EXCH.64 URZ, [UR6+0x38], UR4 ;  /* 0x00003804063f95b2 */ /* 0x0000a20008000100 */
[----:B------:R-:W-:Y:S01]  /*0780*/  NOP ;  /* 0x0000000000007918 */ /* 0x000fe20000000000 */
[----:B------:R-:W-:Y:S05]  /*0790*/  @!P2 BRA `(.L_x_3) ;  /* 0x000000000008a947 */ /* 0x000fea0003800000 */
[----:B-12-4-:R-:W-:Y:S01]  /*07a0*/  UCGABAR_ARV ;  /* 0x00000000000079c7 */ /* 0x016fe20008000000 */
[----:B------:R-:W-:Y:S05]  /*07b0*/  BRA `(.L_x_4) ;  /* 0x0000000000047947 */ /* 0x000fea0003800000 */
.L_x_3:
[----:B-12-4-:R-:W-:Y:S01]  /*07c0*/  NOP ;  /* 0x0000000000007918 */ /* 0x016fe20000000000 */
.L_x_4:
[----:B------:R-:W1:Y:S01]  /*07d0*/  LDC R2, c[0x0][0x65c] ;  /* 0x00019700ff027b82 */ /* 0x000e620000000800 */
[----:B------:R-:W-:Y:S01]  /*07e0*/  LOP3.LUT R5, R5, 0xfffff7ff, RZ, 0xc0, !PT ;  /* 0xfffff7ff05057812 */ /* 0x000fe200078ec0ff */
[----:B------:R-:W-:Y:S02]  /*07f0*/  IMAD.U32 R10, RZ, RZ, UR8 ;  /* 0x00000008ff0a7e24 */ /* 0x000fe4000f8e00ff */
[----:B------:R-:W-:Y:S01]  /*0800*/  IMAD.MOV.U32 R11, RZ, RZ, RZ ;  /* 0x000000ffff0b7224 */ /* 0x000fe200078e00ff */
[----:B-1----:R-:W-:-:S13]  /*0810*/  ISETP.NE.AND P1, PT, R2, 0x1, PT ;  /* 0x000000010200780c */ /* 0x002fda0003f25270 */
[----:B------:R-:W1:Y:S01]  /*0820*/  @P1 LDC R17, c[0x0][0x10] ;  /* 0x00000400ff111b82 */ /* 0x000e620000000800 */
[----:B------:R-:W-:Y:S01]  /*0830*/  @P1 LOP3.LUT R5, R5, 0x800, RZ, 0xfc, !PT ;  /* 0x0000080005051812 */ /* 0x000fe200078efcff */
[----:B------:R-:W-:Y:S02]  /*0840*/  @P1 IMAD.MOV.U32 R5, RZ, RZ, RZ ;  /* 0x000000ffff051224 */ /* 0x000fe400078e00ff */
[----:B------:R-:W-:-:S04]  /*0850*/  @P1 IMAD.MOV.U32 R15, RZ, RZ, RZ ;  /* 0x000000ffff0f1224 */ /* 0x000fc800078e00ff */
[----:B------:R-:W2:Y:S01]  /*0860*/  @!P1 LDC R13, c[0x0][0xc] ;  /* 0x00000300ff0d9b82 */ /* 0x000ea20000000800 */
[----:B0-----:R-:W-:Y:S01]  /*0870*/  ULDC UR4, c[0x0][0xc] ;  /* 0x0000030000047ab9 */ /* 0x001fe20000000800 */
[----:B------:R-:W-:Y:S01]  /*0880*/  ULDC UR5, c[0x0][0x10] ;  /* 0x0000040000057ab9 */ /* 0x000fe20000000800 */
[----:B------:R-:W-:Y:S01]  /*0890*/  ULDC UR6, c[0x0][0x14] ;  /* 0x0000050000067ab9 */ /* 0x000fe20000000800 */
[----:B------:R-:W-:-:S04]  /*08a0*/  UIMAD.WIDE.U32 UR4, UR4, UR5, URZ ;  /* 0x00000005040472a5 */ /* 0x000fc8000f8e003f */
[----:B------:R-:W-:Y:S02]  /*08b0*/  UIMAD.WIDE.U32 UR38, UR4, UR6, URZ ;  /* 0x00000006042672a5 */ /* 0x000fe4000f8e003f */
[----:B------:R-:W-:-:S04]  /*08c0*/  UIMAD UR41, UR5, UR6, URZ ;  /* 0x00000006052972a4 */ /* 0x000fc8000f8e023f */
[----:B------:R-:W-:Y:S01]  /*08d0*/  UIADD3 UR41, UR39, UR41, URZ ;  /* 0x0000002927297290 */ /* 0x000fe2000fffe03f */
[----:B-1----:R-:W-:-:S05]  /*08e0*/  @P1 IMAD.WIDE.U32 R16, R17, UR8, R4 ;  /* 0x0000000811101c25 */ /* 0x002fca000f8e0004 */
[----:B------:R-:W-:Y:S01]  /*08f0*/  @P1 IADD3 R17, R17, R15, RZ ;  /* 0x0000000f11111210 */ /* 0x000fe20007ffe0ff */
[----:B--2---:R-:W-:-:S04]  /*0900*/  @!P1 IMAD.WIDE.U32 R10, R4, R13, R10 ;  /* 0x0000000d040a9225 */ /* 0x004fc800078e000a */
[----:B------:R-:W-:Y:S02]  /*0910*/  @!P1 IMAD.MOV.U32 R16, RZ, RZ, R10 ;  /* 0x000000ffff109224 */ /* 0x000fe400078e000a */
[----:B------:R-:W-:Y:S01]  /*0920*/  @!P1 IMAD.MOV.U32 R17, RZ, RZ, R11 ;  /* 0x000000ffff119224 */ /* 0x000fe200078e000b */
[----:B------:R-:W-:Y:S06]  /*0930*/  @!P2 BRA `(.L_x_5) ;  /* 0x00000000000ca947 */ /* 0x000fec0003800000 */
[----:B------:R-:W-:Y:S01]  /*0940*/  UCGABAR_WAIT ;  /* 0x0000000000007dc7 */ /* 0x000fe20008000000 */
[----:B------:R-:W-:Y:S01]  /*0950*/  CCTL.IVALL ;  /* 0x00000000ff00798f */ /* 0x000fe20002000000 */
[----:B------:R-:W-:Y:S05]  /*0960*/  BRA `(.L_x_6) ;  /* 0x0000000000047947 */ /* 0x000fea0003800000 */
.L_x_5:
[----:B------:R-:W-:Y:S06]  /*0970*/  BAR.SYNC.DEFER_BLOCKING 0x0 ;  /* 0x0000000000007b1d */ /* 0x000fec0000010000 */
.L_x_6:
[----:B------:R-:W-:Y:S05]  /*0980*/  @!P3 BRA `(.L_x_7) ;  /* 0x00000064006cb947 */ /* 0x000fea0003800000 */
[----:B------:R-:W-:-:S13]  /*0990*/  ISETP.GT.U32.AND P0, PT, R8, 0x1, PT ;  /* 0x000000010800780c */ /* 0x000fda0003f04070 */
[----:B------:R-:W-:Y:S05]  /*09a0*/  @P0 EXIT ;  /* 0x000000000000094d */ /* 0x000fea0003800000 */
[----:B------:R-:W-:Y:S01]  /*09b0*/  ULDC.64 UR4, c[0x0][0x650] ;  /* 0x0001940000047ab9 */ /* 0x000fe20000000a00 */
[----:B------:R-:W-:Y:S01]  /*09c0*/  PRMT R3, RZ, 0x7610, R3 ;  /* 0x00007610ff037816 */ /* 0x000fe20000000003 */
[----:B------:R-:W-:Y:S01]  /*09d0*/  IMAD.MOV.U32 R115, RZ, RZ, -0x1 ;  /* 0xffffffffff737424 */ /* 0x000fe200078e00ff */
[----:B------:R-:W-:Y:S01]  /*09e0*/  ISETP.GE.U32.AND P0, PT, R16, UR4, PT ;  /* 0x0000000410007c0c */ /* 0x000fe2000bf06070 */
[----:B------:R-:W-:Y:S02]  /*09f0*/  IMAD.MOV.U32 R103, RZ, RZ, -0x1 ;  /* 0xffffffffff677424 */ /* 0x000fe400078e00ff */
[----:B------:R-:W-:Y:S01]  /*0a00*/  IMAD.MOV.U32 R23, RZ, RZ, -0x1 ;  /* 0xffffffffff177424 */ /* 0x000fe200078e00ff */
[----:B------:R-:W-:-:S13]  /*0a10*/  ISETP.GE.U32.AND.EX P0, PT, R17, UR5, PT, P0 ;  /* 0x0000000511007c0c */ /* 0x000fda000bf06100 */
[----:B------:R-:W-:Y:S05]  /*0a20*/  @P0 BRA `(.L_x_8) ;  /* 0x00000004002c0947 */ /* 0x000fea0003800000 */
[----:B------:R-:W0:Y:S01]  /*0a30*/  LDC.64 R26, c[0x0][0x628] ;  /* 0x00018a00ff1a7b82 */ /* 0x000e220000000a00 */
[----:B------:R-:W-:Y:S02]  /*0a40*/  IMAD.MOV.U32 R10, RZ, RZ, R16 ;  /* 0x000000ffff0a7224 */ /* 0x000fe400078e0010 */
[----:B------:R-:W-:-:S05]  /*0a50*/  IMAD.MOV.U32 R11, RZ, RZ, R17 ;  /* 0x000000ffff0b7224 */ /* 0x000fca00078e0011 */
[----:B------:R-:W1:Y:S08]  /*0a60*/  LDC R8, c[0x0][0x630] ;  /* 0x00018c00ff087b82 */ /* 0x000e700000000800 */
[----:B------:R-:W2:Y:S01]  /*0a70*/  LDC.64 R28, c[0x0][0x620] ;  /* 0x00018800ff1c7b82 */ /* 0x000ea20000000a00 */
[----:B0-----:R-:W-:-:S04]  /*0a80*/  ISETP.NE.U32.AND P0, PT, R26, RZ, PT ;  /* 0x000000ff1a00720c */ /* 0x001fc80003f05070 */
[----:B------:R-:W-:-:S13]  /*0a90*/  ISETP.NE.AND.EX P0, PT, R27, RZ, PT, P0 ;  /* 0x000000ff1b00720c */ /* 0x000fda0003f05300 */
[----:B-12---:R-:W-:Y:S05]  /*0aa0*/  @!P0 BRA `(.L_x_9) ;  /* 0x0000000000288947 */ /* 0x006fea0003800000 */
[----:B------:R-:W0:Y:S02]  /*0ab0*/  LDC R3, c[0x0][0x634] ;  /* 0x00018d00ff037b82 */ /* 0x000e240000000800 */
[----:B0-----:R-:W-:-:S04]  /*0ac0*/  IADD3 R3, P0, R16, R3, RZ ;  /* 0x0000000310037210 */ /* 0x001fc80007f1e0ff */
[----:B------:R-:W-:-:S05]  /*0ad0*/  IADD3.X R21, RZ, R17, RZ, P0, !PT ;  /* 0x00000011ff157210 */ /* 0x000fca00007fe4ff */
[----:B------:R-:W-:-:S04]  /*0ae0*/  IMAD.WIDE.U32 R10, R21, R26, RZ ;  /* 0x0000001a150a7225 */ /* 0x000fc800078e00ff */
[----:B------:R-:W-:-:S04]  /*0af0*/  IMAD.WIDE.U32 R12, P0, R3, R27, R10 ;  /* 0x0000001b030c7225 */ /* 0x000fc8000780000a */
[----:B------:R-:W-:-:S04]  /*0b00*/  IMAD.WIDE.U32 R10, R3, R26, RZ ;  /* 0x0000001a030a7225 */ /* 0x000fc800078e00ff */
[----:B------:R-:W-:Y:S01]  /*0b10*/  IMAD.X R15, RZ, RZ, RZ, P0 ;  /* 0x000000ffff0f7224 */ /* 0x000fe200000e06ff */
[----:B------:R-:W-:Y:S01]  /*0b20*/  IADD3 RZ, P0, R11, R12, RZ ;  /* 0x0000000c0bff7210 */ /* 0x000fe20007f1e0ff */
[----:B------:R-:W-:-:S04]  /*0b30*/  IMAD.MOV.U32 R14, RZ, RZ, R13 ;  /* 0x000000ffff0e7224 */ /* 0x000fc800078e000d */
[----:B------:R-:W-:-:S08]  /*0b40*/  IMAD.WIDE.U32.X R10, R21, R27, R14, P0 ;  /* 0x0000001b150a7225 */ /* 0x000fd000000e040e */
.L_x_9:
[----:B------:R-:W0:Y:S01]  /*0b50*/  LDC.64 R32, c[0x0][0x640] ;  /* 0x00019000ff207b82 */ /* 0x000e220000000a00 */
[--C-:B------:R-:W-:Y:S01]  /*0b60*/  SHF.R.U64 R27, R10, R8, R11.reuse ;  /* 0x000000080a1b7219 */ /* 0x100fe2000000120b */
[----:B------:R-:W-:Y:S01]  /*0b70*/  IMAD R24, R9, R24, R4 ;  /* 0x0000001809187224 */ /* 0x000fe200078e0204 */
[----:B------:R-:W-:Y:S01]  /*0b80*/  SHF.R.U32.HI R3, RZ, R8, R11 ;  /* 0x00000008ff037219 */ /* 0x000fe2000001160b */
[----:B------:R-:W-:Y:S01]  /*0b90*/  IMAD.MOV.U32 R23, RZ, RZ, 0x1 ;  /* 0x00000001ff177424 */ /* 0x000fe200078e00ff */
[----:B------:R-:W-:-:S03]  /*0ba0*/  IADD3 R5, P0, RZ, -R27, RZ ;  /* 0x8000001bff057210 */ /* 0x000fc60007f1e0ff */
[----:B------:R-:W1:Y:S02]  /*0bb0*/  LDC R12, c[0x0][0x618] ;  /* 0x00018600ff0c7b82 */ /* 0x000e640000000800 */
[----:B------:R-:W-:Y:S02]  /*0bc0*/  IMAD.X R3, RZ, RZ, ~R3, P0 ;  /* 0x000000ffff037224 */ /* 0x000fe400000e0e03 */
[----:B------:R-:W-:-:S04]  /*0bd0*/  IMAD.WIDE.U32 R10, R5, R28, R16 ;  /* 0x0000001c050a7225 */ /* 0x000fc800078e0010 */
[----:B------:R-:W2:Y:S01]  /*0be0*/  LDC R20, c[0x0][0x608] ;  /* 0x00018200ff147b82 */ /* 0x000ea20000000800 */
[----:B------:R-:W-:Y:S02]  /*0bf0*/  IMAD R8, R3, R28, RZ ;  /* 0x0000001c03087224 */ /* 0x000fe400078e02ff */
[----:B------:R-:W-:Y:S02]  /*0c00*/  IMAD.MOV.U32 R3, RZ, RZ, -0x1 ;  /* 0xffffffffff037424 */ /* 0x000fe400078e00ff */
[----:B------:R-:W-:-:S03]  /*0c10*/  IMAD R5, R5, R29, R8 ;  /* 0x0000001d05057224 */ /* 0x000fc600078e0208 */
[----:B------:R-:W3:Y:S01]  /*0c20*/  LDC R30, c[0x0][0x658] ;  /* 0x00019600ff1e7b82 */ /* 0x000ee20000000800 */
[----:B------:R-:W-:Y:S01]  /*0c30*/  IMAD.IADD R5, R11, 0x1, R5 ;  /* 0x000000010b057824 */ /* 0x000fe200078e0205 */
[----:B0-----:R-:W-:-:S04]  /*0c40*/  ISETP.NE.U32.AND P0, PT, R32, RZ, PT ;  /* 0x000000ff2000720c */ /* 0x001fc80003f05070 */
[----:B------:R-:W-:Y:S02]  /*0c50*/  ISETP.NE.AND.EX P0, PT, R33, RZ, PT, P0 ;  /* 0x000000ff2100720c */ /* 0x000fe40003f05300 */
[----:B------:R-:W0:Y:S01]  /*0c60*/  LDC R26, c[0x0][0x600] ;  /* 0x00018000ff1a7b82 */ /* 0x000e220000000800 */
[-CC-:B-1----:R-:W-:Y:S02]  /*0c70*/  SHF.R.U64 R14, R10, R12.reuse, R5.reuse ;  /* 0x0000000c0a0e7219 */ /* 0x182fe40000001205 */
[----:B------:R-:W-:-:S05]  /*0c80*/  SHF.R.U32.HI R5, RZ, R12, R5 ;  /* 0x0000000cff057219 */ /* 0x000fca0000011605 */
[----:B------:R-:W1:Y:S01]  /*0c90*/  LDC R15, c[0x0][0x648] ;  /* 0x00019200ff0f7b82 */ /* 0x000e620000000800 */
[-CC-:B--2---:R-:W-:Y:S02]  /*0ca0*/  SHF.R.U64 R29, R14, R20.reuse, R5.reuse ;  /* 0x000000140e1d7219 */ /* 0x184fe40000001205 */
[----:B------:R-:W-:-:S05]  /*0cb0*/  SHF.R.U32.HI R5, RZ, R20, R5 ;  /* 0x00000014ff057219 */ /* 0x000fca0000011605 */
[----:B------:R-:W2:Y:S01]  /*0cc0*/  LDC R21, c[0x0][0x638] ;  /* 0x00018e00ff157b82 */ /* 0x000ea20000000800 */
[-CC-:B---3--:R-:W-:Y:S02]  /*0cd0*/  SHF.R.U64 R20, R29, R30.reuse, R5.reuse ;  /* 0x0000001e1d147219 */ /* 0x188fe40000001205 */
[-C--:B------:R-:W-:Y:S02]  /*0ce0*/  SHF.L.U32 R3, R3, R30.reuse, RZ ;  /* 0x0000001e03037219 */ /* 0x080fe400000006ff */
[----:B------:R-:W-:Y:S01]  /*0cf0*/  SHF.R.U32.HI R5, RZ, R30, R5 ;  /* 0x0000001eff057219 */ /* 0x000fe20000011605 */
[----:B------:R-:W-:Y:S01]  /*0d00*/  IMAD.MOV.U32 R4, RZ, RZ, R20 ;  /* 0x000000ffff047224 */ /* 0x000fe200078e0014 */
[----:B------:R-:W-:Y:S01]  /*0d10*/  LOP3.LUT R12, RZ, R3, RZ, 0x33, !PT ;  /* 0x00000003ff0c7212 */ /* 0x000fe200078e33ff */
[----:B------:R-:W3:Y:S01]  /*0d20*/  LDC R25, c[0x0][0x610] ;  /* 0x00018400ff197b82 */ /* 0x000ee20000000800 */
[----:B------:R-:W-:Y:S05]  /*0d30*/  @!P0 BRA `(.L_x_10) ;  /* 0x0000000000288947 */ /* 0x000fea0003800000 */
[----:B------:R-:W4:Y:S02]  /*0d40*/  LDC R3, c[0x0][0x64c] ;  /* 0x00019300ff037b82 */ /* 0x000f240000000800 */
[----:B----4-:R-:W-:-:S04]  /*0d50*/  IADD3 R3, P0, R20, R3, RZ ;  /* 0x0000000314037210 */ /* 0x010fc80007f1e0ff */
        /* <DEDUP_REMOVED lines=8> */
.L_x_10:
[----:B-1----:R-:W-:Y:S01]  /*0de0*/  SHF.R.U64 R4, R4, R15, R5 ;  /* 0x0000000f04047219 */ /* 0x002fe20000001205 */
[----:B0-----:R-:W-:Y:S01]  /*0df0*/  VIADD R5, R26, 0xffffffff ;  /* 0xffffffff1a057836 */ /* 0x001fe20000000000 */
[----:B------:R-:W-:Y:S01]  /*0e00*/  SHF.L.U32 R3, R23, R30, RZ ;  /* 0x0000001e17037219 */ /* 0x000fe200000006ff */
[----:B------:R-:W-:Y:S01]  /*0e10*/  IMAD.MOV.U32 R23, RZ, RZ, R27 ;  /* 0x000000ffff177224 */ /* 0x000fe200078e001b */
[----:B------:R-:W-:Y:S01]  /*0e20*/  LOP3.LUT R12, R29, R12, RZ, 0xc0, !PT ;  /* 0x0000000c1d0c7212 */ /* 0x000fe200078ec0ff */
[----:B------:R-:W-:Y:S01]  /*0e30*/  IMAD.MOV R8, RZ, RZ, -R4 ;  /* 0x000000ffff087224 */ /* 0x000fe200078e0a04 */
[----:B------:R-:W-:-:S03]  /*0e40*/  SEL R7, R7, R24, !P1 ;  /* 0x0000001807077207 */ /* 0x000fc60004800000 */
[----:B------:R-:W-:Y:S01]  /*0e50*/  IMAD R12, R3, R4, R12 ;  /* 0x00000004030c7224 */ /* 0x000fe200078e020c */
[----:B------:R-:W-:Y:S01]  /*0e60*/  LOP3.LUT R4, R14, R5, RZ, 0xc0, !PT ;  /* 0x000000050e047212 */ /* 0x000fe200078ec0ff */
[----:B--2---:R-:W-:Y:S02]  /*0e70*/  IMAD R3, R8, R21, R20 ;  /* 0x0000001508037224 */ /* 0x004fe400078e0214 */
[----:B---3--:R-:W-:Y:S02]  /*0e80*/  IMAD R7, R12, R25, R7 ;  /* 0x000000190c077224 */ /* 0x008fe400078e0207 */
[----:B------:R-:W-:Y:S02]  /*0e90*/  IMAD.MOV.U32 R5, RZ, RZ, 0x1 ;  /* 0x00000001ff057424 */ /* 0x000fe400078e00ff */
[----:B------:R-:W-:-:S03]  /*0ea0*/  IMAD R4, R3, R26, R4 ;  /* 0x0000001a03047224 */ /* 0x000fc600078e0204 */
[----:B------:R-:W-:Y:S02]  /*0eb0*/  PRMT R3, R5, 0x7610, R3 ;  /* 0x0000761005037816 */ /* 0x000fe40000000003 */
[----:B------:R-:W-:Y:S02]  /*0ec0*/  SEL R103, R4, R7, !P1 ;  /* 0x0000000704677207 */ /* 0x000fe40004800000 */
[----:B------:R-:W-:-:S07]  /*0ed0*/  SEL R115, R7, R4, !P1 ;  /* 0x0000000407737207 */ /* 0x000fce0004800000 */
.L_x_8:
[----:B------:R-:W-:-:S08]  /*0ee0*/  NOP ;  /* 0x0000000000007918 */ /* 0x000fd00000000000 */
[----:B------:R-:W0:Y:S02]  /*0ef0*/  USETMAXREG.TRY_ALLOC.CTAPOOL UP0, 0xe8 ;  /* 0x000000e8000079c8 */ /* 0x000e240008000600 */
[----:B0-----:R-:W-:-:S13]  /*0f00*/  PLOP3.LUT P0, PT, PT, PT, UP0, 0x80, 0x0 ;  /* 0x000000000000781c */ /* 0x001fda0003f0f008 */
[----:B------:R-:W-:Y:S05]  /*0f10*/  @!P0 BRA `(.L_x_8) ;  /* 0xfffffffc00f08947 */ /* 0x000fea000383ffff */
[----:B------:R-:W-:Y:S01]  /*0f20*/  ULDC.64 UR4, c[0x0][0x598] ;  /* 0x0001660000047ab9 */ /* 0x000fe20000000a00 */
[----:B------:R-:W-:Y:S01]  /*0f30*/  ULDC.64 UR36, c[0x0][0x208] ;  /* 0x0000820000247ab9 */ /* 0x000fe20000000a00 */
[----:B------:R-:W-:-:S04]  /*0f40*/  ISETP.NE.U32.AND P0, PT, RZ, UR4, PT ;  /* 0x00000004ff007c0c */ /* 0x000fc8000bf05070 */
[----:B------:R-:W-:-:S13]  /*0f50*/  ISETP.NE.AND.EX P0, PT, RZ, UR5, PT, P0 ;  /* 0x00000005ff007c0c */ /* 0x000fda000bf05300 */
[----:B------:R-:W-:Y:S05]  /*0f60*/  @!P0 BRA `(.L_x_11) ;  /* 0x00000000001c8947 */ /* 0x000fea0003800000 */
[----:B------:R-:W0:Y:S02]  /*0f70*/  LDC.64 R4, c[0x0][0x598] ;  /* 0x00016600ff047b82 */ /* 0x000e240000000a00 */
[----:B0-----:R-:W2:Y:S02]  /*0f80*/  LDG.E.64 R4, desc[UR36][R4.64] ;  /* 0x0000002404047981 */ /* 0x001ea4000c1e1b00 */
[----:B--2---:R-:W-:-:S04]  /*0f90*/  ISETP.NE.U32.AND P0, PT, R4, RZ, PT ;  /* 0x000000ff0400720c */ /* 0x004fc80003f05070 */
[----:B------:R-:W-:-:S13]  /*0fa0*/  ISETP.NE.AND.EX P0, PT, R5, RZ, PT, P0 ;  /* 0x000000ff0500720c */ /* 0x000fda0003f05300 */
[----:B------:R-:W-:Y:S05]  /*0fb0*/  @!P0 BRA `(.L_x_11) ;  /* 0x0000000000088947 */ /* 0x000fea0003800000 */
[----:B------:R0:W5:Y:S01]  /*0fc0*/  LD.E R90, desc[UR36][R4.64] ;  /* 0x00000024045a7980 */ /* 0x000162000c101900 */
[----:B------:R-:W-:Y:S05]  /*0fd0*/  BRA `(.L_x_12) ;  /* 0x0000000000247947 */ /* 0x000fea0003800000 */
.L_x_11:
[----:B------:R-:W-:Y:S02]  /*0fe0*/  ULDC.64 UR4, c[0x0][0x588] ;  /* 0x0001620000047ab9 */ /* 0x000fe40000000a00 */
[----:B------:R-:W-:-:S04]  /*0ff0*/  ISETP.NE.U32.AND P0, PT, RZ, UR4, PT ;  /* 0x00000004ff007c0c */ /* 0x000fc8000bf05070 */
[----:B------:R-:W-:-:S13]  /*1000*/  ISETP.NE.AND.EX P0, PT, RZ, UR5, PT, P0 ;  /* 0x00000005ff007c0c */ /* 0x000fda000bf05300 */
[----:B------:R-:W-:Y:S05]  /*1010*/  @!P0 BRA `(.L_x_13) ;  /* 0x00000000000c8947 */ /* 0x000fea0003800000 */
[----:B------:R-:W0:Y:S02]  /*1020*/  LDC.64 R90, c[0x0][0x588] ;  /* 0x00016200ff5a7b82 */ /* 0x000e240000000a00 */
[----:B0-----:R1:W5:Y:S01]  /*1030*/  LDG.E R90, desc[UR36][R90.64] ;  /* 0x000000245a5a7981 */ /* 0x001362000c1e1900 */
[----:B------:R-:W-:Y:S05]  /*1040*/  BRA `(.L_x_12) ;  /* 0x0000000000087947 */ /* 0x000fea0003800000 */
.L_x_13:
[----:B------:R-:W-:Y:S02]  /*1050*/  ULDC UR4, c[0x0][0x580] ;  /* 0x0001600000047ab9 */ /* 0x000fe40000000800 */
[----:B------:R-:W-:-:S07]  /*1060*/  IMAD.U32 R90, RZ, RZ, UR4 ;  /* 0x00000004ff5a7e24 */ /* 0x000fce000f8e00ff */
.L_x_12:
[----:B------:R-:W-:Y:S02]  /*1070*/  ULDC.64 UR4, c[0x0][0x5a0] ;  /* 0x0001680000047ab9 */ /* 0x000fe40000000a00 */
[----:B------:R-:W-:-:S04]  /*1080*/  ISETP.NE.U32.AND P0, PT, RZ, UR4, PT ;  /* 0x00000004ff007c0c */ /* 0x000fc8000bf05070 */
[----:B------:R-:W-:-:S13]  /*1090*/  ISETP.NE.AND.EX P0, PT, RZ, UR5, PT, P0 ;  /* 0x00000005ff007c0c */ /* 0x000fda000bf05300 */
[----:B------:R-:W-:Y:S05]  /*10a0*/  @!P0 BRA `(.L_x_14) ;  /* 0x00000000001c8947 */ /* 0x000fea0003800000 */
[----:B0-----:R-:W0:Y:S02]  /*10b0*/  LDC.64 R4, c[0x0][0x5a0] ;  /* 0x00016800ff047b82 */ /* 0x001e240000000a00 */
[----:B0-----:R-:W2:Y:S02]  /*10c0*/  LDG.E.64 R4, desc[UR36][R4.64] ;  /* 0x0000002404047981 */ /* 0x001ea4000c1e1b00 */
[----:B--2---:R-:W-:-:S04]  /*10d0*/  ISETP.NE.U32.AND P0, PT, R4, RZ, PT ;  /* 0x000000ff0400720c */ /* 0x004fc80003f05070 */
[----:B------:R-:W-:-:S13]  /*10e0*/  ISETP.NE.AND.EX P0, PT, R5, RZ, PT, P0 ;  /* 0x000000ff0500720c */ /* 0x000fda0003f05300 */
[----:B------:R-:W-:Y:S05]  /*10f0*/  @!P0 BRA `(.L_x_14) ;  /* 0x0000000000088947 */ /* 0x000fea0003800000 */
[----:B-1----:R0:W5:Y:S01]  /*1100*/  LD.E R91, desc[UR36][R4.64] ;  /* 0x00000024045b7980 */ /* 0x002162000c101900 */
[----:B------:R-:W-:Y:S05]  /*1110*/  BRA `(.L_x_15) ;  /* 0x0000000000247947 */ /* 0x000fea0003800000 */
.L_x_14:
[----:B------:R-:W-:Y:S02]  /*1120*/  ULDC.64 UR4, c[0x0][0x590] ;  /* 0x0001640000047ab9 */ /* 0x000fe40000000a00 */
[----:B------:R-:W-:-:S04]  /*1130*/  ISETP.NE.U32.AND P0, PT, RZ, UR4, PT ;  /* 0x00000004ff007c0c */ /* 0x000fc8000bf05070 */
[----:B------:R-:W-:-:S13]  /*1140*/  ISETP.NE.AND.EX P0, PT, RZ, UR5, PT, P0 ;  /* 0x00000005ff007c0c */ /* 0x000fda000bf05300 */
[----:B------:R-:W-:Y:S05]  /*1150*/  @!P0 BRA `(.L_x_16) ;  /* 0x00000000000c8947 */ /* 0x000fea0003800000 */
[----:B0-----:R-:W1:Y:S02]  /*1160*/  LDC.64 R4, c[0x0][0x590] ;  /* 0x00016400ff047b82 */ /* 0x001e640000000a00 */
[----:B-1----:R1:W5:Y:S01]  /*1170*/  LDG.E R91, desc[UR36][R4.64] ;  /* 0x00000024045b7981 */ /* 0x002362000c1e1900 */
[----:B------:R-:W-:Y:S05]  /*1180*/  BRA `(.L_x_15) ;  /* 0x0000000000087947 */ /* 0x000fea0003800000 */
.L_x_16:
[----:B------:R-:W-:Y:S02]  /*1190*/  ULDC UR4, c[0x0][0x584] ;  /* 0x0001610000047ab9 */ /* 0x000fe40000000800 */
[----:B-1----:R-:W-:-:S07]  /*11a0*/  MOV R91, UR4 ;  /* 0x00000004005b7c02 */ /* 0x002fce0008000f00 */
.L_x_15:
[----:B------:R-:W-:-:S13]  /*11b0*/  LOP3.LUT P0, RZ, R3, 0xff, RZ, 0xc0, !PT ;  /* 0x000000ff03ff7812 */ /* 0x000fda000780c0ff */
[----:B------:R-:W-:Y:S05]  /*11c0*/  @!P0 EXIT ;  /* 0x000000000000894d */ /* 0x000fea0003800000 */
[----:B------:R-:W2:Y:S01]  /*11d0*/  LDC R96, c[0x0][0x658] ;  /* 0x00019600ff607b82 */ /* 0x000ea20000000800 */
[----:B------:R-:W-:Y:S01]  /*11e0*/  ULDC.64 UR6, c[0x0][0x288] ;  /* 0x0000a20000067ab9 */ /* 0x000fe20000000a00 */
[----:B------:R-:W-:Y:S01]  /*11f0*/  LOP3.LUT R6, R6, 0x1, RZ, 0xc0, !PT ;  /* 0x0000000106067812 */ /* 0x000fe200078ec0ff */
[----:B------:R-:W-:Y:S01]  /*1200*/  UIADD3 UR4, UR7, 0x3f, URZ ;  /* 0x0000003f07047890 */ /* 0x000fe2000fffe03f */
[----:B------:R-:W-:Y:S01]  /*1210*/  SHF.R.U32.HI R3, RZ, 0x2, R98 ;  /* 0x00000002ff037819 */ /* 0x000fe20000011662 */
[----:B01----:R-:W-:Y:S01]  /*1220*/  IMAD.MOV.U32 R5, RZ, RZ, -0x1 ;  /* 0xffffffffff057424 */ /* 0x003fe200078e00ff */
[----:B------:R-:W-:Y:S01]  /*1230*/  SHF.R.U32.HI R0, RZ, 0x1, R0 ;  /* 0x00000001ff007819 */ /* 0x000fe20000011600 */
[----:B------:R-:W-:Y:S01]  /*1240*/  USHF.R.S32.HI UR5, URZ, 0x1f, UR4 ;  /* 0x0000001f3f057899 */ /* 0x000fe20008011404 */
[----:B------:R-:W0:Y:S01]  /*1250*/  LDC.64 R92, c[0x0][0x5c8] ;  /* 0x00017200ff5c7b82 */ /* 0x000e220000000a00 */
[----:B------:R-:W-:Y:S01]  /*1260*/  IMAD.SHL.U32 R88, R6, 0x40, RZ ;  /* 0x0000004006587824 */ /* 0x000fe200078e00ff */
[----:B------:R-:W-:Y:S01]  /*1270*/  LOP3.LUT R3, R3, 0x7, RZ, 0xc0, !PT ;  /* 0x0000000703037812 */ /* 0x000fe200078ec0ff */
[----:B------:R-:W-:Y:S01]  /*1280*/  ULEA.HI UR5, UR5, UR4, URZ, 0x6 ;  /* 0x0000000405057291 */ /* 0x000fe2000f8f303f */
[----:B------:R-:W-:Y:S01]  /*1290*/  LOP3.LUT R0, R0, 0x30, RZ, 0xc0, !PT ;  /* 0x0000003000007812 */ /* 0x000fe200078ec0ff */
[----:B------:R-:W-:Y:S01]  /*12a0*/  IMAD.MOV.U32 R7, RZ, RZ, 0x1 ;  /* 0x00000001ff077424 */ /* 0x000fe200078e00ff */
[--C-:B------:R-:W-:Y:S01]  /*12b0*/  LOP3.LUT R88, R88, 0x40, R3.reuse, 0xe2, !PT ;  /* 0x0000004058587812 */ /* 0x100fe200078ee203 */
[----:B------:R-:W-:Y:S01]  /*12c0*/  USHF.R.S32.HI UR43, URZ, 0x6, UR5 ;  /* 0x000000063f2b7899 */ /* 0x000fe20008011405 */
[----:B------:R-:W1:Y:S01]  /*12d0*/  LDC R100, c[0x0][0x600] ;  /* 0x00018000ff647b82 */ /* 0x000e620000000800 */
[----:B------:R-:W-:Y:S01]  /*12e0*/  IADD3 R3, RZ, -R0, -R3 ;  /* 0x80000000ff037210 */ /* 0x000fe20007ffe803 */
[----:B------:R-:W-:Y:S01]  /*12f0*/  IMAD.U32 R4, RZ, RZ, UR6 ;  /* 0x00000006ff047e24 */ /* 0x000fe2000f8e00ff */
[C---:B------:R-:W-:Y:S01]  /*1300*/  LOP3.LUT R97, R98.reuse, 0x3, RZ, 0xc0, !PT ;  /* 0x0000000362617812 */ /* 0x040fe200078ec0ff */
[----:B------:R-:W-:Y:S01]  /*1310*/  UISETP.LT.AND UP0, UPT, UR43, 0x1, UPT ;  /* 0x000000012b00788c */ /* 0x000fe2000bf01270 */
[----:B------:R-:W-:Y:S01]  /*1320*/  LOP3.LUT R99, R98, 0x80, RZ, 0xc0, !PT ;  /* 0x0000008062637812 */ /* 0x000fe200078ec0ff */
[----:B------:R-:W-:Y:S01]  /*1330*/  IMAD R3, R6, -0x40, R3 ;  /* 0xffffffc006037824 */ /* 0x000fe200078e0203 */
[----:B------:R-:W-:Y:S01]  /*1340*/  ULDC UR4, c[0x0][0x284] ;  /* 0x0000a10000047ab9 */ /* 0x000fe20000000800 */
[----:B--2---:R-:W-:Y:S01]  /*1350*/  SHF.L.U32 R5, R5, R96, RZ ;  /* 0x0000006005057219 */ /* 0x004fe200000006ff */
[----:B------:R-:W-:Y:S01]  /*1360*/  USEL UR44, UR43, 0x1, UP0 ;  /* 0x000000012b2c7887 */ /* 0x000fe20008000000 */
[----:B------:R-:W-:Y:S01]  /*1370*/  IMAD R97, R97, -0x2, R4 ;  /* 0xfffffffe61617824 */ /* 0x000fe200078e0204 */
[----:B------:R-:W-:Y:S01]  /*1380*/  LOP3.LUT R88, R88, R0, RZ, 0xfc, !PT ;  /* 0x0000000058587212 */ /* 0x000fe200078efcff */
[----:B------:R-:W-:Y:S01]  /*1390*/  IMAD.SHL.U32 R98, R98, 0x2, RZ ;  /* 0x0000000262627824 */ /* 0x000fe200078e00ff */
[----:B------:R-:W-:Y:S01]  /*13a0*/  SHF.L.U32 R96, R7, R96, RZ ;  /* 0x0000006007607219 */ /* 0x000fe200000006ff */
[----:B------:R-:W-:Y:S01]  /*13b0*/  VIADD R102, R3, UR4 ;  /* 0x0000000403667c36 */ /* 0x000fe20008000000 */
[----:B------:R-:W-:Y:S01]  /*13c0*/  LOP3.LUT R118, R18, 0x1, RZ, 0xfc, !PT ;  /* 0x0000000112767812 */ /* 0x000fe200078efcff */
[----:B------:R-:W-:Y:S01]  /*13d0*/  IMAD.MOV.U32 R89, RZ, RZ, RZ ;  /* 0x000000ffff597224 */ /* 0x000fe200078e00ff */
[C-C-:B0-----:R-:W-:Y:S01]  /*13e0*/  SHF.L.U64.HI R94, R92.reuse, 0x7, R93.reuse ;  /* 0x000000075c5e7819 */ /* 0x141fe2000001025d */
[----:B------:R-:W-:Y:S01]  /*13f0*/  UIADD3 UR44, UR43, -UR44, URZ ;  /* 0x8000002c2b2c7290 */ /* 0x000fe2000fffe03f */
[C---:B------:R-:W-:Y:S01]  /*1400*/  SHF.L.U64.HI R95, R92.reuse, 0x3, R93 ;  /* 0x000000035c5f7819 */ /* 0x040fe2000001025d */
[C---:B------:R-:W-:Y:S01]  /*1410*/  IMAD.SHL.U32 R93, R92.reuse, 0x80, RZ ;  /* 0x000000805c5d7824 */ /* 0x040fe200078e00ff */
[----:B------:R-:W-:Y:S01]  /*1420*/  SHF.R.U32.HI R99, RZ, 0x7, R99 ;  /* 0x00000007ff637819 */ /* 0x000fe20000011663 */
[----:B------:R-:W-:Y:S01]  /*1430*/  IMAD.SHL.U32 R92, R92, 0x8, RZ ;  /* 0x000000085c5c7824 */ /* 0x000fe200078e00ff */
[----:B------:R-:W-:Y:S01]  /*1440*/  LOP3.LUT R101, RZ, R5, RZ, 0x33, !PT ;  /* 0x00000005ff657212 */ /* 0x000fe200078e33ff */
[----:B------:R-:W-:Y:S01]  /*1450*/  UMOV UR40, URZ ;  /* 0x0000003f00287c82 */ /* 0x000fe20008000000 */
[----:B-1----:R-:W-:Y:S01]  /*1460*/  IADD3 R100, R100, -0x1, RZ ;  /* 0xffffffff64647810 */ /* 0x002fe20007ffe0ff */
[----:B------:R-:W-:-:S06]  /*1470*/  UMOV UR42, URZ ;  /* 0x0000003f002a7c82 */ /* 0x000fcc0008000000 */
.L_x_160:
[----:B0-----:R-:W0:Y:S01]  /*1480*/  SHFL.IDX PT, R0, R99, RZ, 0x1f ;  /* 0x00001fff63007589 */ /* 0x001e2200000e0000 */
[----:B-1----:R-:W1:Y:S01]  /*1490*/  S2UR UR7, SR_CgaCtaId ;  /* 0x00000000000779c3 */ /* 0x002e620000008800 */
[----:B------:R-:W-:Y:S01]  /*14a0*/  UMOV UR6, 0x400 ;  /* 0x0000040000067882 */ /* 0x000fe20000000000 */
[----:B0-----:R-:W-:Y:S01]  /*14b0*/  R2UR UR4, R0 ;  /* 0x00000000000472ca */ /* 0x001fe200000e0000 */
[----:B-1----:R-:W-:-:S12]  /*14c0*/  ULEA UR6, UR7, UR6, 0x18 ;  /* 0x0000000607067291 */ /* 0x002fd8000f8ec03f */
[----:B------:R-:W-:-:S04]  /*14d0*/  ULEA.HI UR5, UR4, UR4, URZ, 0x1 ;  /* 0x0000000404057291 */ /* 0x000fc8000f8f083f */
[----:B------:R-:W-:-:S04]  /*14e0*/  ULOP3.LUT UR5, UR5, 0x7fffe, URZ, 0xc0, !UPT ;  /* 0x0007fffe05057892 */ /* 0x000fc8000f8ec03f */
[----:B------:R-:W-:-:S03]  /*14f0*/  UIADD3 UR5, UR4, -UR5, URZ ;  /* 0x8000000504057290 */ /* 0x000fc6000fffe03f */
[----:B------:R-:W-:Y:S01]  /*1500*/  ULDC UR4, c[0x0][0x28c] ;  /* 0x0000a30000047ab9 */ /* 0x000fe20000000800 */
[----:B------:R-:W-:Y:S01]  /*1510*/  ULEA UR5, UR5, UR6, 0xd ;  /* 0x0000000605057291 */ /* 0x000fe2000f8e683f */
[----:B------:R-:W-:-:S03]  /*1520*/  ISETP.LT.AND P0, PT, RZ, UR4, PT ;  /* 0x00000004ff007c0c */ /* 0x000fc6000bf01270 */
[----:B------:R-:W-:-:S04]  /*1530*/  UIADD3 UR5, UR5, 0x100, URZ ;  /* 0x0000010005057890 */ /* 0x000fc8000fffe03f */
[----:B------:R-:W-:-:S04]  /*1540*/  USHF.R.U32.HI UR5, URZ, 0x4, UR5 ;  /* 0x000000043f057899 */ /* 0x000fc80008011605 */
[----:B------:R-:W-:-:S04]  /*1550*/  ULOP3.LUT UR5, UR5, 0x3fff, URZ, 0xc0, !UPT ;  /* 0x00003fff05057892 */ /* 0x000fc8000f8ec03f */
[----:B------:R-:W-:Y:S01]  /*1560*/  ULOP3.LUT UR45, UR5, 0x10000, URZ, 0xfc, !UPT ;  /* 0x00010000052d7892 */ /* 0x000fe2000f8efc3f */
[----:B--234-:R-:W-:Y:S11]  /*1570*/  @P0 BRA `(.L_x_17) ;  /* 0x0000000000400947 */ /* 0x01cff60003800000 */
[----:B------:R-:W-:Y:S01]  /*1580*/  MOV R0, 0x0 ;  /* 0x0000000000007802 */ /* 0x000fe20000000f00 */
[----:B------:R-:W-:Y:S01]  /*1590*/  ULDC.64 UR4, c[0x4][0x68] ;  /* 0x01001a0000047ab9 */ /* 0x000fe20000000a00 */
[----:B------:R-:W-:Y:S01]  /*15a0*/  ULDC.64 UR6, c[0x4][0x8] ;  /* 0x0100020000067ab9 */ /* 0x000fe20000000a00 */
[----:B------:R-:W-:Y:S01]  /*15b0*/  IMAD.U32 R4, RZ, RZ, UR4 ;  /* 0x00000004ff047e24 */ /* 0x000fe2000f8e00ff */
[----:B------:R0:W1:Y:S01]  /*15c0*/  LDC.64 R14, c[0x4][R0] ;  /* 0x01000000000e7b82 */ /* 0x0000620000000a00 */
[----:B------:R-:W-:Y:S01]  /*15d0*/  IMAD.U32 R5, RZ, RZ, UR5 ;  /* 0x00000005ff057e24 */ /* 0x000fe2000f8e00ff */
[----:B------:R-:W-:Y:S01]  /*15e0*/  ULDC.64 UR4, c[0x4][0x70] ;  /* 0x01001c0000047ab9 */ /* 0x000fe20000000a00 */
[----:B------:R-:W-:Y:S01]  /*15f0*/  IMAD.U32 R10, RZ, RZ, UR6 ;  /* 0x00000006ff0a7e24 */ /* 0x000fe2000f8e00ff */
[----:B------:R-:W-:Y:S01]  /*1600*/  MOV R11, UR7 ;  /* 0x00000007000b7c02 */ /* 0x000fe20008000f00 */
[----:B------:R-:W-:Y:S02]  /*1610*/  IMAD.U32 R6, RZ, RZ, UR4 ;  /* 0x00000004ff067e24 */ /* 0x000fe4000f8e00ff */
[----:B------:R-:W-:-:S02]  /*1620*/  IMAD.U32 R7, RZ, RZ, UR5 ;  /* 0x00000005ff077e24 */ /* 0x000fc4000f8e00ff */
[----:B------:R-:W-:Y:S02]  /*1630*/  IMAD.MOV.U32 R8, RZ, RZ, 0x1e1 ;  /* 0x000001e1ff087424 */ /* 0x000fe400078e00ff */
[----:B------:R-:W-:Y:S02]  /*1640*/  IMAD.MOV.U32 R12, RZ, RZ, 0x1 ;  /* 0x00000001ff0c7424 */ /* 0x000fe400078e00ff */
[----:B0-----:R-:W-:-:S07]  /*1650*/  IMAD.MOV.U32 R13, RZ, RZ, RZ ;  /* 0x000000ffff0d7224 */ /* 0x001fce00078e00ff */
[----:B------:R-:W-:-:S07]  /*1660*/  LEPC R20, `(.L_x_17) ;  /* 0x000000001014794e */ /* 0x000fce0000000000 */
[----:B-1---5:R-:W-:Y:S05]  /*1670*/  CALL.ABS.NOINC R14 ;  /* 0x000000000e007343 */ /* 0x022fea0003c00000 */
.L_x_17:
[----:B------:R-:W-:-:S13]  /*1680*/  ISETP.NE.AND P0, PT, R118, 0x3, PT ;  /* 0x000000037600780c */ /* 0x000fda0003f05270 */
[----:B------:R-:W-:Y:S05]  /*1690*/  @!P0 BRA `(.L_x_18) ;  /* 0x0000000000048947 */ /* 0x000fea0003800000 */
[----:B------:R-:W-:Y:S01]  /*16a0*/  BPT.TRAP 0x1 ;  /* 0x000000040000795c */ /* 0x000fe20000300000 */
.L_x_18:
[----:B------:R-:W0:Y:S01]  /*16b0*/  S2UR UR5, SR_CgaCtaId ;  /* 0x00000000000579c3 */ /* 0x000e220000008800 */
[----:B------:R-:W-:Y:S01]  /*16c0*/  UMOV UR4, 0x400 ;  /* 0x0000040000047882 */ /* 0x000fe20000000000 */
[----:B------:R-:W-:Y:S02]  /*16d0*/  IMAD.U32 R0, RZ, RZ, UR40 ;  /* 0x00000028ff007e24 */ /* 0x000fe4000f8e00ff */
[----:B------:R-:W-:-:S03]  /*16e0*/  IMAD.U32 R3, RZ, RZ, UR42 ;  /* 0x0000002aff037e24 */ /* 0x000fc6000f8e00ff */
[----:B------:R-:W-:Y:S01]  /*16f0*/  SHF.L.U32 R0, R0, 0x1f, RZ ;  /* 0x0000001f00007819 */ /* 0x000fe200000006ff */
[----:B0-----:R-:W-:-:S06]  /*1700*/  ULEA UR4, UR5, UR4, 0x18 ;  /* 0x0000000405047291 */ /* 0x001fcc000f8ec03f */
[----:B------:R-:W-:-:S04]  /*1710*/  IMAD.U32 R6, RZ, RZ, UR4 ;  /* 0x00000004ff067e24 */ /* 0x000fc8000f8e00ff */
[----:B------:R-:W-:-:S04]  /*1720*/  IMAD R3, R3, 0x8, R6 ;  /* 0x0000000803037824 */ /* 0x000fc800078e0206 */
[----:B------:R0:W1:Y:S01]  /*1730*/  SYNCS.PHASECHK.TRANS64.TRYWAIT P1, [R3+URZ], R0 ;  /* 0x00000000030075a7 */ /* 0x000062000802017f */
[----:B------:R-:W-:Y:S05]  /*1740*/  @!P0 BRA `(.L_x_19) ;  /* 0x0000000000048947 */ /* 0x000fea0003800000 */
[----:B------:R-:W-:Y:S01]  /*1750*/  BPT.TRAP 0x1 ;  /* 0x000000040000795c */ /* 0x000fe20000300000 */
.L_x_19:
[----:B------:R-:W-:-:S04]  /*1760*/  MOV R4, UR44 ;  /* 0x0000002c00047c02 */ /* 0x000fc80008000f00 */
[----:B------:R-:W-:Y:S01]  /*1770*/  ISETP.GE.AND P2, PT, R4, 0x1, PT ;  /* 0x000000010400780c */ /* 0x000fe20003f46270 */
[----:B-1----:R-:W-:-:S12]  /*1780*/  @P1 BRA `(.L_x_20) ;  /* 0x0000000000081947 */ /* 0x002fd80003800000 */
[----:B------:R-:W1:Y:S02]  /*1790*/  SYNCS.PHASECHK.TRANS64.TRYWAIT P1, [R3+URZ], R0 ;  /* 0x00000000030075a7 */ /* 0x000e64000802017f */
[----:B-1----:R-:W-:Y:S05]  /*17a0*/  @!P1 BRA `(.L_x_21) ;  /* 0x0000006c00209947 */ /* 0x002fea0003800000 */
.L_x_20:
[----:B------:R-:W-:Y:S05]  /*17b0*/  WARPSYNC.ALL ;  /* 0x0000000000007948 */ /* 0x000fea0003800000 */
[----:B------:R-:W-:Y:S01]  /*17c0*/  R2UR UR4, R6 ;  /* 0x00000000060472ca */ /* 0x000fe200000e0000 */
[----:B------:R-:W-:Y:S01]  /*17d0*/  ULEA UR8, UR42, UR45, 0xc ;  /* 0x0000002d2a087291 */ /* 0x000fe2000f8e603f */
[----:B------:R-:W-:Y:S01]  /*17e0*/  WARPGROUP.ARRIVE ;  /* 0x00000000000079c5 */ /* 0x000fe20000000000 */
[----:B------:R-:W-:Y:S01]  /*17f0*/  UMOV UR9, 0x40000040 ;  /* 0x4000004000097882 */ /* 0x000fe20000000000 */
[----:B------:R-:W-:Y:S01]  /*1800*/  UMOV UR11, 0x40000040 ;  /* 0x40000040000b7882 */ /* 0x000fe20000000000 */
[----:B------:R-:W-:Y:S01]  /*1810*/  UIADD3 UR12, UR8, 0x400, URZ ;  /* 0x00000400080c7890 */ /* 0x000fe2000fffe03f */
[----:B------:R-:W-:Y:S01]  /*1820*/  UMOV UR15, UR11 ;  /* 0x0000000b000f7c82 */ /* 0x000fe20008000000 */
[----:B------:R-:W-:Y:S01]  /*1830*/  UMOV UR13, 0x40000040 ;  /* 0x40000040000d7882 */ /* 0x000fe20000000000 */
[----:B------:R-:W-:-:S05]  /*1840*/  UIADD3 UR5, UR8, 0x402, URZ ;  /* 0x0000040208057890 */ /* 0x000fca000fffe03f */
[----:B------:R-:W-:-:S04]  /*1850*/  UIADD3 UR4, UR4, 0x20100, URZ ;  /* 0x0002010004047890 */ /* 0x000fc8000fffe03f */
[----:B------:R-:W-:-:S04]  /*1860*/  USHF.R.U32.HI UR4, URZ, 0x4, UR4 ;  /* 0x000000043f047899 */ /* 0x000fc80008011604 */
[----:B------:R-:W-:-:S04]  /*1870*/  ULOP3.LUT UR4, UR4, 0x3fff, URZ, 0xc0, !UPT ;  /* 0x00003fff04047892 */ /* 0x000fc8000f8ec03f */
[----:B------:R-:W-:-:S04]  /*1880*/  ULOP3.LUT UR4, UR4, 0x10000, URZ, 0xfc, !UPT ;  /* 0x0001000004047892 */ /* 0x000fc8000f8efc3f */
[----:B------:R-:W-:-:S07]  /*1890*/  ULEA UR6, UR42, UR4, 0xa ;  /* 0x000000042a067291 */ /* 0x000fce000f8e503f */
[----:B------:R-:W-:Y:S02]  /*18a0*/  UMOV UR10, UR6 ;  /* 0x00000006000a7c82 */ /* 0x000fe40008000000 */
[----:B------:R-:W-:Y:S01]  /*18b0*/  HGMMA.64x64x8.F32.TF32 R56, gdesc[UR8], RZ, !UPT, gsb0 ;  /* 0x04e00000083879f0 */ /* 0x000fe2000c0028ff */
[----:B------:R-:W-:Y:S01]  /*18c0*/  UMOV UR14, UR10 ;  /* 0x0000000a000e7c82 */ /* 0x000fe20008000000 */
[----:B------:R-:W-:Y:S01]  /*18d0*/  UIADD3 UR10, UR6, 0x206, URZ ;  /* 0x00000206060a7890 */ /* 0x000fe2000fffe03f */
[----:B------:R-:W-:Y:S01]  /*18e0*/  UMOV UR9, 0x40000040 ;  /* 0x4000004000097882 */ /* 0x000fe20000000000 */
[----:B------:R-:W-:Y:S01]  /*18f0*/  UMOV UR11, 0x40000040 ;  /* 0x40000040000b7882 */ /* 0x000fe20000000000 */
[----:B------:R-:W-:Y:S02]  /*1900*/  WARPGROUP.DEPBAR.LE gsb0, 0x0 ;  /* 0x00008000000079c5 */ /* 0x000fe40000010000 */
[----:B------:R-:W-:-:S06]  /*1910*/  WARPGROUP.ARRIVE ;  /* 0x00000000000079c5 */ /* 0x000fcc0000000000 */
[----:B------:R-:W-:Y:S01]  /*1920*/  HGMMA.64x64x8.F32.TF32 R24, gdesc[UR12], RZ, !UPT, gsb0 ;  /* 0x04e000000c1879f0 */ /* 0x000fe2000c0028ff */
[----:B------:R-:W-:Y:S02]  /*1930*/  UIADD3 UR12, UR8, 0x2, URZ ;  /* 0x00000002080c7890 */ /* 0x000fe4000fffe03f */
[----:B------:R-:W-:Y:S01]  /*1940*/  UIADD3 UR14, UR6, 0x2, URZ ;  /* 0x00000002060e7890 */ /* 0x000fe2000fffe03f */
[----:B------:R-:W-:Y:S01]  /*1950*/  UMOV UR13, 0x40000040 ;  /* 0x40000040000d7882 */ /* 0x000fe20000000000 */
[----:B------:R-:W-:Y:S01]  /*1960*/  UMOV UR15, 0x40000040 ;  /* 0x40000040000f7882 */ /* 0x000fe20000000000 */
[----:B------:R-:W-:Y:S02]  /*1970*/  WARPGROUP.DEPBAR.LE gsb0, 0x0 ;  /* 0x00008000000079c5 */ /* 0x000fe40000010000 */
[----:B------:R-:W-:-:S06]  /*1980*/  WARPGROUP.ARRIVE ;  /* 0x00000000000079c5 */ /* 0x000fcc0000000000 */
[----:B------:R-:W-:Y:S01]  /*1990*/  HGMMA.64x64x8.F32.TF32 R56, gdesc[UR12], R56, gsb0 ;  /* 0x04e000000c3879f0 */ /* 0x000fe20008002838 */
[----:B------:R-:W-:Y:S01]  /*19a0*/  UMOV UR12, UR5 ;  /* 0x00000005000c7c82 */ /* 0x000fe20008000000 */
[----:B------:R-:W-:Y:S01]  /*19b0*/  UMOV UR13, 0x40000040 ;  /* 0x40000040000d7882 */ /* 0x000fe20000000000 */
[----:B------:R-:W-:Y:S01]  /*19c0*/  UIADD3 UR5, UR8, 0x404, URZ ;  /* 0x0000040408057890 */ /* 0x000fe2000fffe03f */
[----:B------:R-:W-:Y:S02]  /*19d0*/  WARPGROUP.DEPBAR.LE gsb0, 0x0 ;  /* 0x00008000000079c5 */ /* 0x000fe40000010000 */
[----:B------:R-:W-:-:S06]  /*19e0*/  WARPGROUP.ARRIVE ;  /* 0x00000000000079c5 */ /* 0x000fcc0000000000 */
[----:B------:R-:W-:Y:S01]  /*19f0*/  HGMMA.64x64x8.F32.TF32 R24, gdesc[UR12], R24, gsb0 ;  /* 0x04e000000c1879f0 */ /* 0x000fe20008002818 */
        /* <DEDUP_REMOVED lines=56> */
[----:B------:R-:W-:Y:S01]  /*1d80*/  UIADD3 UR6, UR8, 0xc06, URZ ;  /* 0x00000c0608067890 */ /* 0x000fe2000fffe03f */
[----:B------:R-:W-:Y:S02]  /*1d90*/  WARPGROUP.DEPBAR.LE gsb0, 0x0 ;  /* 0x00008000000079c5 */ /* 0x000fe40000010000 */
[----:B------:R-:W-:-:S06]  /*1da0*/  WARPGROUP.ARRIVE ;  /* 0x00000000000079c5 */ /* 0x000fcc0000000000 */
[----:B------:R-:W-:Y:S01]  /*1db0*/  HGMMA.64x64x8.F32.TF32 R56, gdesc[UR12], R56, gsb0 ;  /* 0x04e000000c3879f0 */ /* 0x000fe20008002838 */
[----:B------:R-:W-:Y:S01]  /*1dc0*/  UMOV UR12, UR5 ;  /* 0x00000005000c7c82 */ /* 0x000fe20008000000 */
[----:B------:R-:W-:Y:S01]  /*1dd0*/  UMOV UR13, 0x40000040 ;  /* 0x40000040000d7882 */ /* 0x000fe20000000000 */
[----:B------:R-:W-:-:S07]  /*1de0*/  UIADD3 UR5, UR8, 0x806, URZ ;  /* 0x0000080608057890 */ /* 0x000fce000fffe03f */
[----:B------:R-:W-:Y:S01]  /*1df0*/  UMOV UR8, UR5 ;  /* 0x0000000500087c82 */ /* 0x000fe20008000000 */
[----:B------:R-:W-:Y:S02]  /*1e00*/  WARPGROUP.DEPBAR.LE gsb0, 0x0 ;  /* 0x00008000000079c5 */ /* 0x000fe40000010000 */
[----:B------:R-:W-:-:S06]  /*1e10*/  WARPGROUP.ARRIVE ;  /* 0x00000000000079c5 */ /* 0x000fcc0000000000 */
[----:B------:R-:W-:Y:S03]  /*1e20*/  HGMMA.64x64x8.F32.TF32 R24, gdesc[UR12], R24, gsb0 ;  /* 0x04e000000c1879f0 */ /* 0x000fe60008002818 */
[----:B------:R-:W-:Y:S02]  /*1e30*/  WARPGROUP.DEPBAR.LE gsb0, 0x0 ;  /* 0x00008000000079c5 */ /* 0x000fe40000010000 */
[----:B------:R-:W-:-:S06]  /*1e40*/  WARPGROUP.ARRIVE ;  /* 0x00000000000079c5 */ /* 0x000fcc0000000000 */
[----:B------:R-:W-:Y:S01]  /*1e50*/  HGMMA.64x64x8.F32.TF32 R56, gdesc[UR8], R56, gsb0 ;  /* 0x04e00000083879f0 */ /* 0x000fe20008002838 */
[----:B------:R-:W-:Y:S01]  /*1e60*/  UMOV UR8, UR6 ;  /* 0x0000000600087c82 */ /* 0x000fe20008000000 */
[----:B------:R-:W-:Y:S01]  /*1e70*/  UMOV UR9, 0x40000040 ;  /* 0x4000004000097882 */ /* 0x000fe20000000000 */
[----:B------:R-:W-:Y:S02]  /*1e80*/  WARPGROUP.DEPBAR.LE gsb0, 0x0 ;  /* 0x00008000000079c5 */ /* 0x000fe40000010000 */
[----:B------:R-:W-:-:S06]  /*1e90*/  WARPGROUP.ARRIVE ;  /* 0x00000000000079c5 */ /* 0x000fcc0000000000 */
[----:B------:R-:W-:Y:S03]  /*1ea0*/  HGMMA.64x64x8.F32.TF32 R24, gdesc[UR8], R24, gsb0 ;  /* 0x04e00000081879f0 */ /* 0x000fe60008002818 */
[----:B------:R-:W-:Y:S02]  /*1eb0*/  WARPGROUP.DEPBAR.LE gsb0, 0x0 ;  /* 0x00008000000079c5 */ /* 0x000fe40000010000 */
[----:B------:R-:W-:Y:S05]  /*1ec0*/  @!P2 BRA `(.L_x_22) ;  /* 0x000000080058a947 */ /* 0x000fea0003800000 */
[----:B------:R-:W-:Y:S01]  /*1ed0*/  UIADD3 UR5, UR42, 0x1, URZ ;  /* 0x000000012a057890 */ /* 0x000fe2000fffe03f */
[----:B01----:R-:W-:Y:S02]  /*1ee0*/  IMAD.U32 R0, RZ, RZ, UR44 ;  /* 0x0000002cff007e24 */ /* 0x003fe4000f8e00ff */
[----:B------:R-:W-:Y:S01]  /*1ef0*/  IMAD.U32 R3, RZ, RZ, UR42 ;  /* 0x0000002aff037e24 */ /* 0x000fe2000f8e00ff */
[----:B------:R-:W-:-:S04]  /*1f00*/  UISETP.NE.AND UP0, UPT, UR5, 0x2, UPT ;  /* 0x000000020500788c */ /* 0x000fc8000bf05270 */
[----:B------:R-:W-:Y:S02]  /*1f10*/  USEL UR6, URZ, 0x1, UP0 ;  /* 0x000000013f067887 */ /* 0x000fe40008000000 */
[----:B------:R-:W-:Y:S02]  /*1f20*/  USEL UR5, UR5, URZ, UP0 ;  /* 0x0000003f05057287 */ /* 0x000fe40008000000 */
[----:B------:R-:W-:-:S06]  /*1f30*/  ULOP3.LUT UR6, UR40, UR6, URZ, 0x3c, !UPT ;  /* 0x0000000628067292 */ /* 0x000fcc000f8e3c3f */
[----:B------:R-:W-:-:S07]  /*1f40*/  IMAD.U32 R7, RZ, RZ, UR6 ;  /* 0x00000006ff077e24 */ /* 0x000fce000f8e00ff */
.L_x_29:
[----:B------:R-:W-:Y:S05]  /*1f50*/  @!P0 BRA `(.L_x_23) ;  /* 0x0000000000048947 */ /* 0x000fea0003800000 */
[----:B------:R-:W-:Y:S01]  /*1f60*/  BPT.TRAP 0x1 ;  /* 0x000000040000795c */ /* 0x000fe20000300000 */
.L_x_23:
[----:B------:R-:W0:Y:S01]  /*1f70*/  S2UR UR7, SR_CgaCtaId ;  /* 0x00000000000779c3 */ /* 0x000e220000008800 */
[----:B------:R-:W-:Y:S01]  /*1f80*/  UMOV UR6, 0x400 ;  /* 0x0000040000067882 */ /* 0x000fe20000000000 */
[----:B------:R-:W-:Y:S01]  /*1f90*/  IMAD.U32 R5, RZ, RZ, UR5 ;  /* 0x00000005ff057e24 */ /* 0x000fe2000f8e00ff */
[----:B------:R-:W-:Y:S01]  /*1fa0*/  SHF.L.U32 R4, R7, 0x1f, RZ ;  /* 0x0000001f07047819 */ /* 0x000fe200000006ff */
[----:B0-----:R-:W-:-:S06]  /*1fb0*/  ULEA UR6, UR7, UR6, 0x18 ;  /* 0x0000000607067291 */ /* 0x001fcc000f8ec03f */
[----:B------:R-:W-:-:S04]  /*1fc0*/  IMAD.U32 R6, RZ, RZ, UR6 ;  /* 0x00000006ff067e24 */ /* 0x000fc8000f8e00ff */
[----:B------:R-:W-:-:S04]  /*1fd0*/  IMAD R5, R5, 0x8, R6 ;  /* 0x0000000805057824 */ /* 0x000fc800078e0206 */
[----:B------:R0:W1:Y:S01]  /*1fe0*/  SYNCS.PHASECHK.TRANS64.TRYWAIT P1, [R5+URZ], R4 ;  /* 0x00000004050075a7 */ /* 0x000062000802017f */
[----:B------:R-:W-:Y:S05]  /*1ff0*/  @!P0 BRA `(.L_x_24) ;  /* 0x0000000000048947 */ /* 0x000fea0003800000 */
[----:B------:R-:W-:Y:S01]  /*2000*/  BPT.TRAP 0x1 ;  /* 0x000000040000795c */ /* 0x000fe20000300000 */
.L_x_24:
[----:B-1----:R-:W-:Y:S05]  /*2010*/  @P1 BRA `(.L_x_25) ;  /* 0x0000000000081947 */ /* 0x002fea0003800000 */
[----:B------:R-:W1:Y:S02]  /*2020*/  SYNCS.PHASECHK.TRANS64.TRYWAIT P1, [R5+URZ], R4 ;  /* 0x00000004050075a7 */ /* 0x000e64000802017f */
[----:B-1----:R-:W-:Y:S05]  /*2030*/  @!P1 BRA `(.L_x_26) ;  /* 0x0000006400109947 */ /* 0x002fea0003800000 */
.L_x_25:
[----:B------:R-:W-:Y:S01]  /*2040*/  ULEA UR8, UR5, UR4, 0xa ;  /* 0x0000000405087291 */ /* 0x000fe2000f8e503f */
[----:B------:R-:W-:Y:S01]  /*2050*/  WARPGROUP.ARRIVE ;  /* 0x00000000000079c5 */ /* 0x000fe20000000000 */
[----:B------:R-:W-:Y:S01]  /*2060*/  ULEA UR6, UR5, UR45, 0xc ;  /* 0x0000002d05067291 */ /* 0x000fe2000f8e603f */
[----:B------:R-:W-:Y:S01]  /*2070*/  UMOV UR15, 0x40000040 ;  /* 0x40000040000f7882 */ /* 0x000fe20000000000 */
[----:B------:R-:W-:Y:S02]  /*2080*/  UMOV UR13, 0x40000040 ;  /* 0x40000040000d7882 */ /* 0x000fe40000000000 */
[----:B------:R-:W-:Y:S01]  /*2090*/  UIADD3 UR7, UR6, 0x400, URZ ;  /* 0x0000040006077890 */ /* 0x000fe2000fffe03f */
[----:B------:R-:W-:Y:S02]  /*20a0*/  UMOV UR14, UR8 ;  /* 0x00000008000e7c82 */ /* 0x000fe40008000000 */
[----:B------:R-:W-:Y:S01]  /*20b0*/  UMOV UR12, UR6 ;  /* 0x00000006000c7c82 */ /* 0x000fe20008000000 */
[----:B------:R-:W-:Y:S01]  /*20c0*/  UIADD3 UR10, UR8, 0x206, URZ ;  /* 0x00000206080a7890 */ /* 0x000fe2000fffe03f */
[----:B------:R-:W-:Y:S01]  /*20d0*/  HGMMA.64x64x8.F32.TF32 R56, gdesc[UR12], R56, gsb0 ;  /* 0x04e000000c3879f0 */ /* 0x000fe20008002838 */
[----:B------:R-:W-:Y:S01]  /*20e0*/  UMOV UR13, 0x40000040 ;  /* 0x40000040000d7882 */ /* 0x000fe20000000000 */
[----:B------:R-:W-:Y:S01]  /*20f0*/  UMOV UR12, UR7 ;  /* 0x00000007000c7c82 */ /* 0x000fe20008000000 */
[----:B------:R-:W-:Y:S01]  /*2100*/  UIADD3 UR7, UR6, 0x402, URZ ;  /* 0x0000040206077890 */ /* 0x000fe2000fffe03f */
[----:B------:R-:W-:Y:S01]  /*2110*/  UMOV UR11, 0x40000040 ;  /* 0x40000040000b7882 */ /* 0x000fe20000000000 */
[----:B------:R-:W-:Y:S01]  /*2120*/  UMOV UR9, 0x40000040 ;  /* 0x4000004000097882 */ /* 0x000fe20000000000 */
[----:B------:R-:W-:-:S02]  /*2130*/  WARPGROUP.DEPBAR.LE gsb0, 0x0 ;  /* 0x00008000000079c5 */ /* 0x000fc40000010000 */
        /* <DEDUP_REMOVED lines=71> */
[----:B------:R-:W-:Y:S02]  /*25b0*/  UIADD3 UR8, UR6, 0x806, URZ ;  /* 0x0000080606087890 */ /* 0x000fe4000fffe03f */
[----:B------:R-:W-:Y:S01]  /*25c0*/  UIADD3 UR6, UR6, 0xc06, URZ ;  /* 0x00000c0606067890 */ /* 0x000fe2000fffe03f */
        /* <DEDUP_REMOVED lines=18> */
[----:B------:R-:W-:Y:S01]  /*26f0*/  BPT.TRAP 0x1 ;  /* 0x000000040000795c */ /* 0x000fe20000300000 */
.L_x_27:
[----:B------:R-:W-:-:S13]  /*2700*/  ISETP.NE.AND P1, PT, R22, RZ, PT ;  /* 0x000000ff1600720c */ /* 0x000fda0003f25270 */
[----:B01----:R-:W-:-:S05]  /*2710*/  @P1 IMAD R4, R3, 0x8, R6 ;  /* 0x0000000803041824 */ /* 0x003fca00078e0206 */
[----:B------:R-:W-:-:S04]  /*2720*/  @P1 IADD3 R4, R4, 0x10, RZ ;  /* 0x0000001004041810 */ /* 0x000fc80007ffe0ff */
[----:B------:R-:W-:-:S04]  /*2730*/  @P1 PRMT R4, R19, 0x654, R4 ;  /* 0x0000065413041816 */ /* 0x000fc80000000004 */
[----:B------:R0:W-:Y:S01]  /*2740*/  @P1 SYNCS.ARRIVE.TRANS64.RED.A1T0 RZ, [R4+URZ], RZ ;  /* 0x000000ff04ff19a7 */ /* 0x0001e2000810043f */
[----:B------:R-:W-:-:S13]  /*2750*/  ISETP.GT.U32.AND P1, PT, R18, 0x1, PT ;  /* 0x000000011200780c */ /* 0x000fda0003f24070 */
[----:B0-----:R-:W-:Y:S05]  /*2760*/  @P1 BRA `(.L_x_28) ;  /* 0x0000000000041947 */ /* 0x001fea0003800000 */
[----:B------:R-:W-:Y:S01]  /*2770*/  BPT.TRAP 0x1 ;  /* 0x000000040000795c */ /* 0x000fe20000300000 */
.L_x_28:
[----:B------:R-:W-:Y:S01]  /*2780*/  UIADD3 UR5, UR5, 0x1, URZ ;  /* 0x0000000105057890 */ /* 0x000fe2000fffe03f */
[C---:B------:R-:W-:Y:S01]  /*2790*/  ISETP.GT.AND P2, PT, R0.reuse, 0x1, PT ;  /* 0x000000010000780c */ /* 0x040fe20003f44270 */
[----:B------:R-:W-:Y:S02]  /*27a0*/  VIADD R3, R3, 0x1 ;  /* 0x0000000103037836 */ /* 0x000fe40000000000 */
[----:B------:R-:W-:Y:S01]  /*27b0*/  UISETP.NE.AND UP0, UPT, UR5, 0x2, UPT ;  /* 0x000000020500788c */ /* 0x000fe2000bf05270 */
[----:B------:R-:W-:Y:S02]  /*27c0*/  VIADD R0, R0, 0xffffffff ;  /* 0xffffffff00007836 */ /* 0x000fe40000000000 */
[C---:B------:R-:W-:Y:S01]  /*27d0*/  ISETP.NE.AND P1, PT, R3.reuse, 0x2, PT ;  /* 0x000000020300780c */ /* 0x040fe20003f25270 */
[----:B------:R-:W-:Y:S02]  /*27e0*/  USEL UR6, URZ, 0x1, UP0 ;  /* 0x000000013f067887 */ /* 0x000fe40008000000 */
[----:B------:R-:W-:Y:S01]  /*27f0*/  USEL UR5, UR5, URZ, UP0 ;  /* 0x0000003f05057287 */ /* 0x000fe20008000000 */
[----:B------:R-:W-:-:S03]  /*2800*/  SEL R3, R3, RZ, P1 ;  /* 0x000000ff03037207 */ /* 0x000fc60000800000 */
[----:B------:R-:W-:Y:S01]  /*2810*/  LOP3.LUT R7, R7, UR6, RZ, 0x3c, !PT ;  /* 0x0000000607077c12 */ /* 0x000fe2000f8e3cff */
[----:B------:R-:W-:Y:S07]  /*2820*/  @P2 BRA `(.L_x_29) ;  /* 0xfffffff400c82947 */ /* 0x000fee000383ffff */
.L_x_22:
[----:B01----:R-:W0:Y:S02]  /*2830*/  LDC R0, c[0x0][0x28c] ;  /* 0x0000a300ff007b82 */ /* 0x003e240000000800 */
[----:B0-----:R-:W-:-:S13]  /*2840*/  ISETP.GE.AND P1, PT, R0, 0x1, PT ;  /* 0x000000010000780c */ /* 0x001fda0003f26270 */
[----:B------:R-:W-:Y:S05]  /*2850*/  @!P1 BRA `(.L_x_30) ;  /* 0x0000000000389947 */ /* 0x000fea0003800000 */
[----:B------:R-:W-:Y:S05]  /*2860*/  @!P0 BRA `(.L_x_31) ;  /* 0x0000000000048947 */ /* 0x000fea0003800000 */
[----:B------:R-:W-:Y:S01]  /*2870*/  BPT.TRAP 0x1 ;  /* 0x000000040000795c */ /* 0x000fe20000300000 */
.L_x_31:
[----:B------:R-:W-:-:S13]  /*2880*/  ISETP.NE.AND P0, PT, R22, RZ, PT ;  /* 0x000000ff1600720c */ /* 0x000fda0003f05270 */
[----:B------:R-:W-:-:S05]  /*2890*/  VOTEU.ANY UP0, P0 ;  /* 0x00000000003f7886 */ /* 0x000fca0000000100 */
[----:B------:R-:W-:-:S06]  /*28a0*/  @UP0 UIADD3 UR4, UR44, UR42, URZ ;  /* 0x0000002a2c040290 */ /* 0x000fcc000fffe03f */
[----:B------:R-:W-:-:S04]  /*28b0*/  IMAD.U32 R0, RZ, RZ, UR4 ;  /* 0x00000004ff007e24 */ /* 0x000fc8000f8e00ff */
[----:B------:R-:W-:-:S05]  /*28c0*/  @P0 IMAD.SHL.U32 R0, R0, 0x8, RZ ;  /* 0x0000000800000824 */ /* 0x000fca00078e00ff */
[----:B------:R-:W-:-:S04]  /*28d0*/  @P0 LOP3.LUT R0, R0, 0x8, RZ, 0xc0, !PT ;  /* 0x0000000800000812 */ /* 0x000fc800078ec0ff */
[----:B------:R-:W-:-:S04]  /*28e0*/  @P0 IADD3 R0, R6, 0x10, R0 ;  /* 0x0000001006000810 */ /* 0x000fc80007ffe000 */
[----:B------:R-:W-:-:S04]  /*28f0*/  @P0 PRMT R0, R19, 0x654, R0 ;  /* 0x0000065413000816 */ /* 0x000fc80000000000 */
[----:B------:R0:W-:Y:S01]  /*2900*/  @P0 SYNCS.ARRIVE.TRANS64.RED.A1T0 RZ, [R0+URZ], RZ ;  /* 0x000000ff00ff09a7 */ /* 0x0001e2000810043f */
[----:B------:R-:W-:-:S13]  /*2910*/  ISETP.GT.U32.AND P0, PT, R18, 0x1, PT ;  /* 0x000000011200780c */ /* 0x000fda0003f04070 */
[----:B0-----:R-:W-:Y:S05]  /*2920*/  @P0 BRA `(.L_x_30) ;  /* 0x0000000000040947 */ /* 0x001fea0003800000 */
[----:B------:R-:W-:Y:S01]  /*2930*/  BPT.TRAP 0x1 ;  /* 0x000000040000795c */ /* 0x000fe20000300000 */
.L_x_30:
[----:B------:R-:W-:Y:S01]  /*2940*/  IMAD.SHL.U32 R103, R103, 0x40, RZ ;  /* 0x0000004067677824 */ /* 0x000fe200078e00ff */
[----:B------:R-:W-:Y:S01]  /*2950*/  ULDC UR6, c[0x0][0x288] ;  /* 0x0000a20000067ab9 */ /* 0x000fe20000000800 */
[----:B------:R-:W-:Y:S01]  /*2960*/  SHF.R.S32.HI R105, RZ, 0x1f, R23 ;  /* 0x0000001fff697819 */ /* 0x000fe20000011417 */
[----:B------:R-:W-:Y:S01]  /*2970*/  IMAD.SHL.U32 R3, R115, 0x100, RZ ;  /* 0x0000010073037824 */ /* 0x000fe200078e00ff */
[----:B------:R-:W-:Y:S01]  /*2980*/  ULDC.64 UR4, c[0x0][0x5d0] ;  /* 0x0001740000047ab9 */ /* 0x000fe20000000a00 */
[----:B------:R-:W-:Y:S01]  /*2990*/  LOP3.LUT R10, R103, 0x6, R98, 0xf8, !PT ;  /* 0x00000006670a7812 */ /* 0x000fe200078ef862 */
[----:B------:R-:W-:Y:S01]  /*29a0*/  IMAD.WIDE R114, R115, 0x100, R88 ;  /* 0x0000010073727825 */ /* 0x000fe200078e0258 */
[----:B------:R-:W-:Y:S01]  /*29b0*/  ISETP.GE.AND P0, PT, R103, UR6, PT ;  /* 0x0000000667007c0c */ /* 0x000fe2000bf06270 */
[----:B------:R-:W-:Y:S01]  /*29c0*/  ULDC UR6, c[0x0][0x284] ;  /* 0x0000a10000067ab9 */ /* 0x000fe20000000800 */
[----:B------:R-:W-:Y:S01]  /*29d0*/  SHF.R.S32.HI R11, RZ, 0x1f, R10 ;  /* 0x0000001fff0b7819 */ /* 0x000fe2000001140a */
[----:B------:R-:W-:Y:S01]  /*29e0*/  IMAD R0, R105, UR4, RZ ;  /* 0x0000000469007c24 */ /* 0x000fe2000f8e02ff */
[----:B------:R-:W-:-:S03]  /*29f0*/  ISETP.GE.OR P0, PT, R3, UR6, P0 ;  /* 0x0000000603007c0c */ /* 0x000fc60008706670 */
[C---:B------:R-:W-:Y:S01]  /*2a00*/  IMAD R7, R23.reuse, UR5, R0 ;  /* 0x0000000517077c24 */ /* 0x040fe2000f8e0200 */
[----:B------:R-:W-:Y:S01]  /*2a10*/  MOV R0, 0xffffffff ;  /* 0xffffffff00007802 */ /* 0x000fe20000000f00 */
[----:B------:R-:W-:Y:S01]  /*2a20*/  IMAD.WIDE.U32 R4, R23, UR4, R10 ;  /* 0x0000000417047c25 */ /* 0x000fe2000f8e000a */
[----:B------:R-:W-:-:S03]  /*2a30*/  ULDC.64 UR4, c[0x0][0x5c8] ;  /* 0x0001720000047ab9 */ /* 0x000fc60000000a00 */
[----:B------:R-:W-:Y:S02]  /*2a40*/  IMAD R9, R115, UR4, RZ ;  /* 0x0000000473097c24 */ /* 0x000fe4000f8e02ff */
[----:B------:R-:W-:Y:S02]  /*2a50*/  IMAD.IADD R5, R5, 0x1, R7 ;  /* 0x0000000105057824 */ /* 0x000fe400078e0207 */
[C---:B------:R-:W-:Y:S02]  /*2a60*/  IMAD R9, R114.reuse, UR5, R9 ;  /* 0x0000000572097c24 */ /* 0x040fe4000f8e0209 */
[----:B------:R-:W-:Y:S01]  /*2a70*/  IMAD.WIDE.U32 R20, R114, UR4, R4 ;  /* 0x0000000472147c25 */ /* 0x000fe2000f8e0004 */
[----:B------:R-:W-:Y:S06]  /*2a80*/  @P0 BRA `(.L_x_32) ;  /* 0x0000003c00800947 */ /* 0x000fec0003800000 */
[----:B-----5:R-:W-:Y:S01]  /*2a90*/  FSETP.NEU.AND P1, PT, R91, RZ, PT ;  /* 0x000000ff5b00720b */ /* 0x020fe20003f2d000 */
[----:B------:R-:W-:Y:S01]  /*2aa0*/  IMAD.IADD R4, R97, 0x1, -R103 ;  /* 0x0000000161047824 */ /* 0x000fe200078e0a67 */
[----:B------:R-:W-:Y:S01]  /*2ab0*/  BSSY B0, `(.L_x_32) ;  /* 0x00003dd000007945 */ /* 0x000fe20003800000 */
[----:B------:R-:W-:Y:S02]  /*2ac0*/  IMAD.IADD R3, R102, 0x1, -R3 ;  /* 0x0000000166037824 */ /* 0x000fe400078e0a03 */
[----:B------:R-:W-:Y:S01]  /*2ad0*/  IMAD.IADD R103, R21, 0x1, R9 ;  /* 0x0000000115677824 */ /* 0x000fe200078e0209 */
[----:B------:R-:W-:-:S04]  /*2ae0*/  ISETP.GT.AND P6, PT, R4, RZ, PT ;  /* 0x000000ff0400720c */ /* 0x000fc80003fc4270 */
[----:B------:R-:W-:-:S03]  /*2af0*/  ISETP.GT.AND P0, PT, R3, RZ, P6 ;  /* 0x000000ff0300720c */ /* 0x000fc60003704270 */
[----:B------:R-:W-:Y:S10]  /*2b00*/  @!P1 BRA `(.L_x_33) ;  /* 0x0000002800e89947 */ /* 0x000ff40003800000 */
[----:B------:R-:W0:Y:S01]  /*2b10*/  LDC.64 R106, c[0x0][0x5b8] ;  /* 0x00016e00ff6a7b82 */ /* 0x000e220000000a00 */
[----:B------:R-:W-:-:S07]  /*2b20*/  ULDC.64 UR4, c[0x0][0x5c0] ;  /* 0x0001700000047ab9 */ /* 0x000fce0000000a00 */
[----:B------:R-:W1:Y:S08]  /*2b30*/  LDC.64 R14, c[0x0][0x5b0] ;  /* 0x00016c00ff0e7b82 */ /* 0x000e700000000a00 */
[----:B------:R-:W2:Y:S01]  /*2b40*/  LDC.64 R12, c[0x0][0x5a8] ;  /* 0x00016a00ff0c7b82 */ /* 0x000ea20000000a00 */
[-C--:B0-----:R-:W-:Y:S02]  /*2b50*/  IMAD R6, R105, R106.reuse, RZ ;  /* 0x0000006a69067224 */ /* 0x081fe400078e02ff */
[----:B------:R-:W-:-:S04]  /*2b60*/  IMAD.WIDE.U32 R110, R23, R106, R10 ;  /* 0x0000006a176e7225 */ /* 0x000fc800078e000a */
[----:B------:R-:W-:Y:S02]  /*2b70*/  IMAD R123, R23, R107, R6 ;  /* 0x0000006b177b7224 */ /* 0x000fe400078e0206 */
[-C--:B-1----:R-:W-:Y:S02]  /*2b80*/  IMAD R5, R115, R14.reuse, RZ ;  /* 0x0000000e73057224 */ /* 0x082fe400078e02ff */
[----:B------:R-:W-:Y:S02]  /*2b90*/  IMAD.IADD R109, R111, 0x1, R123 ;  /* 0x000000016f6d7824 */ /* 0x000fe400078e027b */
[----:B------:R-:W-:Y:S02]  /*2ba0*/  IMAD.MOV.U32 R108, RZ, RZ, R110 ;  /* 0x000000ffff6c7224 */ /* 0x000fe400078e006e */
[C---:B------:R-:W-:Y:S02]  /*2bb0*/  IMAD R21, R114.reuse, R15, R5 ;  /* 0x0000000f72157224 */ /* 0x040fe400078e0205 */
[----:B------:R-:W-:-:S04]  /*2bc0*/  IMAD.WIDE.U32 R6, R114, R14, R108 ;  /* 0x0000000e72067225 */ /* 0x000fc800078e006c */
[----:B------:R-:W-:Y:S01]  /*2bd0*/  IMAD.IADD R5, R7, 0x1, R21 ;  /* 0x0000000107057824 */ /* 0x000fe200078e0215 */
[----:B--2---:R-:W-:-:S04]  /*2be0*/  LEA R8, P1, R6, R12, 0x2 ;  /* 0x0000000c06087211 */ /* 0x004fc800078210ff */
[----:B------:R-:W-:-:S05]  /*2bf0*/  LEA.HI.X R9, R6, R13, R5, 0x2, P1 ;  /* 0x0000000d06097211 */ /* 0x000fca00008f1405 */
[----:B------:R0:W2:Y:S01]  /*2c00*/  @P0 LDG.E.LTC128B R120, desc[UR36][R8.64] ;  /* 0x0000002408780981 */ /* 0x0000a2000c1e1920 */
[----:B------:R-:W-:Y:S01]  /*2c10*/  IMAD.WIDE.U32 R6, R114, R14, R10 ;  /* 0x0000000e72067225 */ /* 0x000fe200078e000a */
[----:B------:R-:W-:Y:S01]  /*2c20*/  ISETP.GT.AND P5, PT, R4, 0x1, PT ;  /* 0x000000010400780c */ /* 0x000fe20003fa4270 */
[----:B------:R-:W-:Y:S01]  /*2c30*/  BSSY B1, `(.L_x_34) ;  /* 0x0000017000017945 */ /* 0x000fe20003800000 */
[----:B------:R-:W-:Y:S01]  /*2c40*/  LEA R104, P1, R20, UR4, 0x2 ;  /* 0x0000000414687c11 */ /* 0x000fe2000f8210ff */
[----:B------:R-:W-:Y:S01]  /*2c50*/  IMAD.IADD R7, R21, 0x1, R7 ;  /* 0x0000000115077824 */ /* 0x000fe200078e0207 */
[C---:B------:R-:W-:Y:S02]  /*2c60*/  SHF.L.U64.HI R113, R14.reuse, 0x3, R15 ;  /* 0x000000030e717819 */ /* 0x040fe4000001020f */
[----:B------:R-:W-:Y:S01]  /*2c70*/  SHF.L.U32 R112, R14, 0x3, RZ ;  /* 0x000000030e707819 */ /* 0x000fe200000006ff */
[----:B------:R-:W-:Y:S01]  /*2c80*/  IMAD.WIDE.U32 R6, R23, R106, R6 ;  /* 0x0000006a17067225 */ /* 0x000fe200078e0006 */
[----:B------:R-:W-:-:S02]  /*2c90*/  ISETP.GT.AND P3, PT, R3, RZ, P5 ;  /* 0x000000ff0300720c */ /* 0x000fc40002f64270 */
[----:B------:R-:W-:Y:S01]  /*2ca0*/  LEA.HI.X R105, R20, UR5, R103, 0x2, P1 ;  /* 0x0000000514697c11 */ /* 0x000fe200088f1467 */
[----:B------:R-:W-:Y:S01]  /*2cb0*/  IMAD.IADD R7, R123, 0x1, R7 ;  /* 0x000000017b077824 */ /* 0x000fe200078e0207 */
[----:B0-----:R-:W-:Y:S01]  /*2cc0*/  LEA R8, P1, R6, R12, 0x2 ;  /* 0x0000000c06087211 */ /* 0x001fe200078210ff */
[----:B------:R-:W-:Y:S01]  /*2cd0*/  IMAD.WIDE.U32 R116, R114, R14, R112 ;  /* 0x0000000e72747225 */ /* 0x000fe200078e0070 */
[----:B------:R-:W-:Y:S02]  /*2ce0*/  P2R R119, PR, RZ, 0x20 ;  /* 0x00000020ff777803 */ /* 0x000fe40000000000 */
[----:B------:R-:W-:Y:S01]  /*2cf0*/  LEA.HI.X R9, R6, R13, R7, 0x2, P1 ;  /* 0x0000000d06097211 */ /* 0x000fe200008f1407 */
[----:B------:R-:W-:Y:S02]  /*2d00*/  IMAD.IADD R21, R21, 0x1, R117 ;  /* 0x0000000115157824 */ /* 0x000fe400078e0275 */
[----:B--2---:R-:W-:-:S04]  /*2d10*/  FMUL R5, R120, R91 ;  /* 0x0000005b78057220 */ /* 0x004fc80000400000 */
[----:B------:R-:W-:Y:S01]  /*2d20*/  FFMA R103, R56, R90, R5 ;  /* 0x0000005a38677223 */ /* 0x000fe20000000005 */
[----:B------:R-:W-:-:S04]  /*2d30*/  IADD3 R5, P1, R110, R116, RZ ;  /* 0x000000746e057210 */ /* 0x000fc80007f3e0ff */
[----:B------:R0:W-:Y:S01]  /*2d40*/  @P0 STG.E desc[UR36][R104.64], R103 ;  /* 0x0000006768000986 */ /* 0x0001e2000c101924 */
[----:B------:R-:W-:Y:S01]  /*2d50*/  ISETP.GT.AND P0, PT, R3, 0x8, P6 ;  /* 0x000000080300780c */ /* 0x000fe20003704270 */
[----:B------:R-:W-:Y:S01]  /*2d60*/  IMAD.X R56, R21, 0x1, R109, P1 ;  /* 0x0000000115387824 */ /* 0x000fe200008e066d */
[----:B------:R-:W-:Y:S01]  /*2d70*/  LEA R6, P2, R5, R12, 0x2 ;  /* 0x0000000c05067211 */ /* 0x000fe200078410ff */
[----:B------:R-:W-:-:S12]  /*2d80*/  @!P3 BRA `(.L_x_35) ;  /* 0x000000000004b947 */ /* 0x000fd80003800000 */
[----:B------:R1:W5:Y:S02]  /*2d90*/  LDG.E.LTC128B R120, desc[UR36][R8.64+0x4] ;  /* 0x0000042408787981 */ /* 0x000364000c1e1920 */
.L_x_35:
[----:B------:R-:W-:Y:S05]  /*2da0*/  BSYNC B1 ;  /* 0x0000000000017941 */ /* 0x000fea0003800000 */
.L_x_34:
[----:B-----5:R-:W-:Y:S01]  /*2db0*/  FMUL R20, R120, R91 ;  /* 0x0000005b78147220 */ /* 0x020fe20000400000 */
[----:B------:R-:W-:-:S03]  /*2dc0*/  LEA.HI.X R7, R5, R13, R56, 0x2, P2 ;  /* 0x0000000d05077211 */ /* 0x000fc600010f1438 */
[----:B0-----:R-:W-:-:S05]  /*2dd0*/  FFMA R103, R57, R90, R20 ;  /* 0x0000005a39677223 */ /* 0x001fca0000000014 */
[----:B------:R0:W-:Y:S04]  /*2de0*/  @P3 STG.E desc[UR36][R104.64+0x4], R103 ;  /* 0x0000046768003986 */ /* 0x0001e8000c101924 */
[----:B------:R-:W2:Y:S01]  /*2df0*/  @P0 LDG.E.LTC128B R120, desc[UR36][R6.64] ;  /* 0x0000002406780981 */ /* 0x000ea2000c1e1920 */
[----:B------:R-:W-:Y:S01]  /*2e00*/  IADD3 R116, P1, R10, R116, RZ ;  /* 0x000000740a747210 */ /* 0x000fe20007f3e0ff */
[C---:B------:R-:W-:Y:S01]  /*2e10*/  IMAD.SHL.U32 R107, R92.reuse, 0x4, RZ ;  /* 0x000000045c6b7824 */ /* 0x040fe200078e00ff */
[----:B------:R-:W-:Y:S01]  /*2e20*/  SHF.L.U64.HI R121, R92, 0x2, R95 ;  /* 0x000000025c797819 */ /* 0x000fe2000001025f */
[----:B------:R-:W-:Y:S01]  /*2e30*/  BSSY B1, `(.L_x_36) ;  /* 0x0000013000017945 */ /* 0x000fe20003800000 */
[----:B------:R-:W-:Y:S01]  /*2e40*/  ISETP.GT.AND P4, PT, R4, 0x8, PT ;  /* 0x000000080400780c */ /* 0x000fe20003f84270 */
[----:B------:R-:W-:Y:S01]  /*2e50*/  IMAD.X R117, R11, 0x1, R21, P1 ;  /* 0x000000010b757824 */ /* 0x000fe200008e0615 */
[----:B------:R-:W-:-:S02]  /*2e60*/  IADD3 R56, P1, R107, R104, RZ ;  /* 0x000000686b387210 */ /* 0x000fc40007f3e0ff */
[----:B0-----:R-:W-:Y:S01]  /*2e70*/  SHF.L.U32 R103, R93, 0x2, RZ ;  /* 0x000000025d677819 */ /* 0x001fe200000006ff */
[----:B------:R-:W-:-:S04]  /*2e80*/  IMAD.WIDE.U32 R116, R23, R106, R116 ;  /* 0x0000006a17747225 */ /* 0x000fc800078e0074 */
[----:B------:R-:W-:Y:S01]  /*2e90*/  IMAD.X R57, R121, 0x1, R105, P1 ;  /* 0x0000000179397824 */ /* 0x000fe200008e0669 */
[----:B------:R-:W-:Y:S01]  /*2ea0*/  ISETP.GT.AND P1, PT, R3, 0x8, P5 ;  /* 0x000000080300780c */ /* 0x000fe20002f24270 */
[----:B------:R-:W-:Y:S01]  /*2eb0*/  IMAD.IADD R21, R123, 0x1, R117 ;  /* 0x000000017b157824 */ /* 0x000fe200078e0275 */
[----:B------:R-:W-:-:S04]  /*2ec0*/  LEA R20, P2, R116, R12, 0x2 ;  /* 0x0000000c74147211 */ /* 0x000fc800078410ff */
[----:B------:R-:W-:Y:S02]  /*2ed0*/  LEA.HI.X R21, R116, R13, R21, 0x2, P2 ;  /* 0x0000000d74157211 */ /* 0x000fe400010f1415 */
[----:B------:R-:W-:Y:S01]  /*2ee0*/  P2R R116, PR, RZ, 0x10 ;  /* 0x00000010ff747803 */ /* 0x000fe20000000000 */
[----:B--2---:R-:W-:-:S04]  /*2ef0*/  FMUL R5, R120, R91 ;  /* 0x0000005b78057220 */ /* 0x004fc80000400000 */
[----:B------:R-:W-:Y:S01]  /*2f00*/  FFMA R117, R58, R90, R5 ;  /* 0x0000005a3a757223 */ /* 0x000fe20000000005 */
[----:B------:R-:W-:-:S04]  /*2f10*/  SHF.L.U64.HI R5, R93, 0x2, R94 ;  /* 0x000000025d057819 */ /* 0x000fc8000001025e */
[----:B------:R0:W-:Y:S01]  /*2f20*/  @P0 STG.E desc[UR36][R56.64], R117 ;  /* 0x0000007538000986 */ /* 0x0001e2000c101924 */
[----:B------:R-:W-:Y:S01]  /*2f30*/  IADD3 R6, P0, P2, R103, R104, R107 ;  /* 0x0000006867067210 */ /* 0x000fe20007a1e06b */
[----:B------:R-:W-:-:S12]  /*2f40*/  @!P1 BRA `(.L_x_37) ;  /* 0x0000000000049947 */ /* 0x000fd80003800000 */
[----:B------:R2:W5:Y:S02]  /*2f50*/  LDG.E.LTC128B R120, desc[UR36][R20.64+0x4] ;  /* 0x0000042414787981 */ /* 0x000564000c1e1920 */
.L_x_37:
[----:B------:R-:W-:Y:S05]  /*2f60*/  BSYNC B1 ;  /* 0x0000000000017941 */ /* 0x000fea0003800000 */
.L_x_36:
[----:B-----5:R-:W-:Y:S01]  /*2f70*/  FMUL R58, R120, R91 ;  /* 0x0000005b783a7220 */ /* 0x020fe20000400000 */
[----:B------:R-:W-:Y:S01]  /*2f80*/  IADD3.X R7, R5, R105, R121, P0, P2 ;  /* 0x0000006905077210 */ /* 0x000fe200007e4479 */
[----:B------:R-:W-:Y:S01]  /*2f90*/  BSSY B1, `(.L_x_38) ;  /* 0x0000008000017945 */ /* 0x000fe20003800000 */
[----:B------:R-:W-:Y:S01]  /*2fa0*/  ISETP.GT.AND P0, PT, R3, RZ, P4 ;  /* 0x000000ff0300720c */ /* 0x000fe20002704270 */
[----:B------:R-:W-:Y:S01]  /*2fb0*/  FFMA R59, R59, R90, R58 ;  /* 0x0000005a3b3b7223 */ /* 0x000fe2000000003a */
[----:B------:R-:W-:-:S04]  /*2fc0*/  ISETP.GT.AND P3, PT, R4, 0x9, PT ;  /* 0x000000090400780c */ /* 0x000fc80003f64270 */
[----:B------:R3:W-:Y:S01]  /*2fd0*/  @P1 STG.E desc[UR36][R56.64+0x4], R59 ;  /* 0x0000043b38001986 */ /* 0x0007e2000c101924 */
[----:B0-----:R-:W-:-:S06]  /*2fe0*/  P2R R117, PR, RZ, 0x8 ;  /* 0x00000008ff757803 */ /* 0x001fcc0000000000 */
[----:B------:R-:W-:Y:S05]  /*2ff0*/  @!P0 BRA `(.L_x_39) ;  /* 0x0000000000048947 */ /* 0x000fea0003800000 */
[----:B------:R0:W5:Y:S02]  /*3000*/  LDG.E.LTC128B R120, desc[UR36][R8.64+0x20] ;  /* 0x0000202408787981 */ /* 0x000164000c1e1920 */
.L_x_39:
[----:B------:R-:W-:Y:S05]  /*3010*/  BSYNC B1 ;  /* 0x0000000000017941 */ /* 0x000fea0003800000 */
.L_x_38:
[----:B---3-5:R-:W-:Y:S01]  /*3020*/  FMUL R59, R120, R91 ;  /* 0x0000005b783b7220 */ /* 0x028fe20000400000 */
[----:B------:R-:W-:Y:S01]  /*3030*/  @P0 IMAD.MOV.U32 R58, RZ, RZ, R104 ;  /* 0x000000ffff3a0224 */ /* 0x000fe200078e0068 */
[----:B------:R-:W-:Y:S01]  /*3040*/  ISETP.GT.AND P1, PT, R3, RZ, P3 ;  /* 0x000000ff0300720c */ /* 0x000fe20001f24270 */
[----:B------:R-:W-:Y:S01]  /*3050*/  BSSY B1, `(.L_x_40) ;  /* 0x0000006000017945 */ /* 0x000fe20003800000 */
[----:B------:R-:W-:Y:S01]  /*3060*/  FFMA R107, R60, R90, R59 ;  /* 0x0000005a3c6b7223 */ /* 0x000fe2000000003b */
[----:B------:R-:W-:-:S05]  /*3070*/  @P0 IMAD.MOV.U32 R59, RZ, RZ, R105 ;  /* 0x000000ffff3b0224 */ /* 0x000fca00078e0069 */
[----:B------:R3:W-:Y:S05]  /*3080*/  @P0 STG.E desc[UR36][R58.64+0x20], R107 ;  /* 0x0000206b3a000986 */ /* 0x0007ea000c101924 */
[----:B------:R-:W-:Y:S05]  /*3090*/  @!P1 BRA `(.L_x_41) ;  /* 0x0000000000049947 */ /* 0x000fea0003800000 */
[----:B------:R4:W5:Y:S02]  /*30a0*/  LDG.E.LTC128B R120, desc[UR36][R8.64+0x24] ;  /* 0x0000242408787981 */ /* 0x000964000c1e1920 */
.L_x_41:
[----:B------:R-:W-:Y:S05]  /*30b0*/  BSYNC B1 ;  /* 0x0000000000017941 */ /* 0x000fea0003800000 */
.L_x_40:
[----:B---3-5:R-:W-:Y:S01]  /*30c0*/  FMUL R58, R120, R91 ;  /* 0x0000005b783a7220 */ /* 0x028fe20000400000 */
[----:B------:R-:W-:Y:S01]  /*30d0*/  @P1 IMAD.MOV.U32 R59, RZ, RZ, R105 ;  /* 0x000000ffff3b1224 */ /* 0x000fe200078e0069 */
[----:B------:R-:W-:Y:S01]  /*30e0*/  ISETP.GT.AND P0, PT, R3, 0x8, P4 ;  /* 0x000000080300780c */ /* 0x000fe20002704270 */
[----:B------:R-:W-:Y:S01]  /*30f0*/  BSSY B1, `(.L_x_42) ;  /* 0x0000006000017945 */ /* 0x000fe20003800000 */
[----:B------:R-:W-:Y:S01]  /*3100*/  FFMA R61, R61, R90, R58 ;  /* 0x0000005a3d3d7223 */ /* 0x000fe2000000003a */
[----:B------:R-:W-:-:S05]  /*3110*/  @P1 IMAD.MOV.U32 R58, RZ, RZ, R104 ;  /* 0x000000ffff3a1224 */ /* 0x000fca00078e0068 */
[----:B------:R3:W-:Y:S05]  /*3120*/  @P1 STG.E desc[UR36][R58.64+0x24], R61 ;  /* 0x0000243d3a001986 */ /* 0x0007ea000c101924 */
[----:B------:R-:W-:Y:S05]  /*3130*/  @!P0 BRA `(.L_x_43) ;  /* 0x0000000000048947 */ /* 0x000fea0003800000 */
[----:B------:R0:W5:Y:S02]  /*3140*/  LDG.E.LTC128B R120, desc[UR36][R20.64+0x20] ;  /* 0x0000202414787981 */ /* 0x000164000c1e1920 */
.L_x_43:
[----:B------:R-:W-:Y:S05]  /*3150*/  BSYNC B1 ;  /* 0x0000000000017941 */ /* 0x000fea0003800000 */
.L_x_42:
[----:B---3-5:R-:W-:Y:S01]  /*3160*/  FMUL R59, R120, R91 ;  /* 0x0000005b783b7220 */ /* 0x028fe20000400000 */
[----:B------:R-:W-:Y:S01]  /*3170*/  ISETP.GT.AND P1, PT, R3, 0x8, P3 ;  /* 0x000000080300780c */ /* 0x000fe20001f24270 */
[----:B------:R-:W-:Y:S02]  /*3180*/  BSSY B1, `(.L_x_44) ;  /* 0x0000005000017945 */ /* 0x000fe40003800000 */
[----:B------:R-:W-:-:S05]  /*3190*/  FFMA R59, R62, R90, R59 ;  /* 0x0000005a3e3b7223 */ /* 0x000fca000000003b */
[----:B------:R3:W-:Y:S05]  /*31a0*/  @P0 STG.E desc[UR36][R56.64+0x20], R59 ;  /* 0x0000203b38000986 */ /* 0x0007ea000c101924 */
[----:B------:R-:W-:Y:S05]  /*31b0*/  @!P1 BRA `(.L_x_45) ;  /* 0x0000000000049947 */ /* 0x000fea0003800000 */
[----:B------:R0:W5:Y:S02]  /*31c0*/  LDG.E.LTC128B R120, desc[UR36][R20.64+0x24] ;  /* 0x0000242414787981 */ /* 0x000164000c1e1920 */
.L_x_45:
[----:B------:R-:W-:Y:S05]  /*31d0*/  BSYNC B1 ;  /* 0x0000000000017941 */ /* 0x000fea0003800000 */
.L_x_44:
[----:B-----5:R-:W-:Y:S01]  /*31e0*/  FMUL R58, R120, R91 ;  /* 0x0000005b783a7220 */ /* 0x020fe20000400000 */
[----:B------:R-:W-:Y:S01]  /*31f0*/  IADD3 R121, P0, R114, 0x80, RZ ;  /* 0x0000008072797810 */ /* 0x000fe20007f1e0ff */
[----:B------:R-:W-:Y:S01]  /*3200*/  BSSY B1, `(.L_x_46) ;  /* 0x000000c000017945 */ /* 0x000fe20003800000 */
[----:B------:R-:W-:Y:S01]  /*3210*/  ISETP.GT.AND P2, PT, R4, 0x10, PT ;  /* 0x000000100400780c */ /* 0x000fe20003f44270 */
[----:B------:R-:W-:Y:S02]  /*3220*/  FFMA R63, R63, R90, R58 ;  /* 0x0000005a3f3f7223 */ /* 0x000fe4000000003a */
[----:B------:R-:W-:Y:S01]  /*3230*/  IMAD.X R115, RZ, RZ, R115, P0 ;  /* 0x000000ffff737224 */ /* 0x000fe200000e0673 */
[----:B------:R-:W-:Y:S02]  /*3240*/  ISETP.GT.AND P0, PT, R3, RZ, P2 ;  /* 0x000000ff0300720c */ /* 0x000fe40001704270 */
[----:B------:R0:W-:Y:S01]  /*3250*/  @P1 STG.E desc[UR36][R56.64+0x24], R63 ;  /* 0x0000243f38001986 */ /* 0x0001e2000c101924 */
[----:B------:R-:W-:Y:S01]  /*3260*/  IMAD R58, R115, R14, RZ ;  /* 0x0000000e733a7224 */ /* 0x000fe200078e02ff */
[----:B------:R-:W-:-:S03]  /*3270*/  P2R R114, PR, RZ, 0x4 ;  /* 0x00000004ff727803 */ /* 0x000fc60000000000 */
[C---:B------:R-:W-:Y:S02]  /*3280*/  IMAD R107, R121.reuse, R15, R58 ;  /* 0x0000000f796b7224 */ /* 0x040fe400078e023a */
[----:B---3--:R-:W-:-:S04]  /*3290*/  IMAD.WIDE.U32 R58, R121, R14, R10 ;  /* 0x0000000e793a7225 */ /* 0x008fc800078e000a */
[----:B------:R-:W-:Y:S05]  /*32a0*/  @!P0 BRA `(.L_x_47) ;  /* 0x0000000000048947 */ /* 0x000fea0003800000 */
[----:B------:R3:W5:Y:S02]  /*32b0*/  LDG.E.LTC128B R120, desc[UR36][R8.64+0x40] ;  /* 0x0000402408787981 */ /* 0x000764000c1e1920 */
.L_x_47:
[----:B------:R-:W-:Y:S05]  /*32c0*/  BSYNC B1 ;  /* 0x0000000000017941 */ /* 0x000fea0003800000 */
.L_x_46:
[----:B-----5:R-:W-:Y:S01]  /*32d0*/  FMUL R15, R120, R91 ;  /* 0x0000005b780f7220 */ /* 0x020fe20000400000 */
[----:B------:R-:W-:Y:S01]  /*32e0*/  IMAD.IADD R59, R107, 0x1, R59 ;  /* 0x000000016b3b7824 */ /* 0x000fe200078e023b */
[----:B------:R-:W-:Y:S01]  /*32f0*/  ISETP.GT.AND P1, PT, R4, 0x11, PT ;  /* 0x000000110400780c */ /* 0x000fe20003f24270 */
[----:B------:R-:W-:-:S04]  /*3300*/  IMAD.WIDE.U32 R60, R121, R14, R108 ;  /* 0x0000000e793c7225 */ /* 0x000fc800078e006c */
[----:B------:R-:W-:Y:S01]  /*3310*/  FFMA R111, R64, R90, R15 ;  /* 0x0000005a406f7223 */ /* 0x000fe2000000000f */
[----:B------:R-:W-:Y:S01]  /*3320*/  BSSY B1, `(.L_x_48) ;  /* 0x0000019000017945 */ /* 0x000fe20003800000 */
[----:B0-----:R-:W-:-:S03]  /*3330*/  IMAD.WIDE.U32 R62, R23, R106, R58 ;  /* 0x0000006a173e7225 */ /* 0x001fc600078e003a */
[----:B------:R0:W-:Y:S01]  /*3340*/  @P0 STG.E desc[UR36][R104.64+0x40], R111 ;  /* 0x0000406f68000986 */ /* 0x0001e2000c101924 */
[----:B------:R-:W-:Y:S01]  /*3350*/  LEA R58, P0, R60, R12, 0x2 ;  /* 0x0000000c3c3a7211 */ /* 0x000fe200078010ff */
[----:B------:R-:W-:Y:S02]  /*3360*/  IMAD.IADD R15, R61, 0x1, R107 ;  /* 0x000000013d0f7824 */ /* 0x000fe400078e026b */
[----:B------:R-:W-:-:S03]  /*3370*/  IMAD.WIDE.U32 R112, R121, R14, R112 ;  /* 0x0000000e79707225 */ /* 0x000fc600078e0070 */
[----:B------:R-:W-:Y:S01]  /*3380*/  LEA.HI.X R59, R60, R13, R15, 0x2, P0 ;  /* 0x0000000d3c3b7211 */ /* 0x000fe200000f140f */
[----:B------:R-:W-:Y:S01]  /*3390*/  IMAD.IADD R107, R107, 0x1, R113 ;  /* 0x000000016b6b7824 */ /* 0x000fe200078e0271 */
[----:B------:R-:W-:Y:S02]  /*33a0*/  IADD3 R15, R123, R63, RZ ;  /* 0x0000003f7b0f7210 */ /* 0x000fe40007ffe0ff */
[----:B------:R-:W-:-:S04]  /*33b0*/  LEA R14, P0, R62, R12, 0x2 ;  /* 0x0000000c3e0e7211 */ /* 0x000fc800078010ff */
[----:B------:R-:W-:Y:S02]  /*33c0*/  LEA.HI.X R15, R62, R13, R15, 0x2, P0 ;  /* 0x0000000d3e0f7211 */ /* 0x000fe400000f140f */
[----:B------:R-:W-:-:S05]  /*33d0*/  IADD3 R110, P0, R110, R112, RZ ;  /* 0x000000706e6e7210 */ /* 0x000fca0007f1e0ff */
[----:B------:R-:W-:Y:S01]  /*33e0*/  IMAD.X R108, R107, 0x1, R109, P0 ;  /* 0x000000016b6c7824 */ /* 0x000fe200000e066d */
[----:B------:R-:W-:-:S05]  /*33f0*/  IADD3 R10, P0, R10, R112, RZ ;  /* 0x000000700a0a7210 */ /* 0x000fca0007f1e0ff */
[----:B------:R-:W-:Y:S02]  /*3400*/  IMAD.X R11, R11, 0x1, R107, P0 ;  /* 0x000000010b0b7824 */ /* 0x000fe400000e066b */
[----:B------:R-:W-:Y:S01]  /*3410*/  IMAD.WIDE.U32 R106, R23, R106, R10 ;  /* 0x0000006a176a7225 */ /* 0x000fe200078e000a */
[----:B------:R-:W-:-:S03]  /*3420*/  LEA R10, P0, R110, R12, 0x2 ;  /* 0x0000000c6e0a7211 */ /* 0x000fc600078010ff */
[----:B------:R-:W-:Y:S01]  /*3430*/  IMAD.IADD R23, R123, 0x1, R107 ;  /* 0x000000017b177824 */ /* 0x000fe200078e026b */
[-C--:B------:R-:W-:Y:S02]  /*3440*/  LEA.HI.X R11, R110, R13.reuse, R108, 0x2, P0 ;  /* 0x0000000d6e0b7211 */ /* 0x080fe400000f146c */
[C---:B------:R-:W-:Y:S02]  /*3450*/  LEA R12, P0, R106.reuse, R12, 0x2 ;  /* 0x0000000c6a0c7211 */ /* 0x040fe400078010ff */
[----:B------:R-:W-:Y:S02]  /*3460*/  P2R R107, PR, RZ, 0x2 ;  /* 0x00000002ff6b7803 */ /* 0x000fe40000000000 */
[----:B------:R-:W-:Y:S02]  /*3470*/  LEA.HI.X R13, R106, R13, R23, 0x2, P0 ;  /* 0x0000000d6a0d7211 */ /* 0x000fe400000f1417 */
[----:B------:R-:W-:-:S13]  /*3480*/  ISETP.GT.AND P0, PT, R3, RZ, P1 ;  /* 0x000000ff0300720c */ /* 0x000fda0000f04270 */
[----:B0-----:R-:W-:Y:S05]  /*3490*/  @!P0 BRA `(.L_x_49) ;  /* 0x0000000000048947 */ /* 0x001fea0003800000 */
[----:B------:R0:W5:Y:S02]  /*34a0*/  LDG.E.LTC128B R120, desc[UR36][R8.64+0x44] ;  /* 0x0000442408787981 */ /* 0x000164000c1e1920 */
.L_x_49:
[----:B------:R-:W-:Y:S05]  /*34b0*/  BSYNC B1 ;  /* 0x0000000000017941 */ /* 0x000fea0003800000 */
.L_x_48:
[----:B-----5:R-:W-:Y:S01]  /*34c0*/  FMUL R60, R120, R91 ;  /* 0x0000005b783c7220 */ /* 0x020fe20000400000 */
[----:B------:R-:W-:Y:S01]  /*34d0*/  @P0 IMAD.MOV.U32 R61, RZ, RZ, R105 ;  /* 0x000000ffff3d0224 */ /* 0x000fe200078e0069 */
[----:B------:R-:W-:Y:S02]  /*34e0*/  BSSY B1, `(.L_x_50) ;  /* 0x0000007000017945 */ /* 0x000fe40003800000 */
[----:B------:R-:W-:Y:S01]  /*34f0*/  FFMA R65, R65, R90, R60 ;  /* 0x0000005a41417223 */ /* 0x000fe2000000003c */
[----:B------:R-:W-:-:S05]  /*3500*/  @P0 IMAD.MOV.U32 R60, RZ, RZ, R104 ;  /* 0x000000ffff3c0224 */ /* 0x000fca00078e0068 */
[----:B------:R0:W-:Y:S01]  /*3510*/  @P0 STG.E desc[UR36][R60.64+0x44], R65 ;  /* 0x000044413c000986 */ /* 0x0001e2000c101924 */
[----:B------:R-:W-:-:S13]  /*3520*/  ISETP.GT.AND P0, PT, R3, 0x8, P2 ;  /* 0x000000080300780c */ /* 0x000fda0001704270 */
[----:B0-----:R-:W-:Y:S05]  /*3530*/  @!P0 BRA `(.L_x_51) ;  /* 0x0000000000048947 */ /* 0x001fea0003800000 */
[----:B------:R0:W5:Y:S02]  /*3540*/  LDG.E.LTC128B R120, desc[UR36][R20.64+0x40] ;  /* 0x0000402414787981 */ /* 0x000164000c1e1920 */
.L_x_51:
[----:B------:R-:W-:Y:S05]  /*3550*/  BSYNC B1 ;  /* 0x0000000000017941 */ /* 0x000fea0003800000 */
.L_x_50:
[----:B-----5:R-:W-:Y:S01]  /*3560*/  FMUL R23, R120, R91 ;  /* 0x0000005b78177220 */ /* 0x020fe20000400000 */
[----:B------:R-:W-:Y:S03]  /*3570*/  BSSY B1, `(.L_x_52) ;  /* 0x0000006000017945 */ /* 0x000fe60003800000 */
[----:B------:R-:W-:-:S05]  /*3580*/  FFMA R23, R66, R90, R23 ;  /* 0x0000005a42177223 */ /* 0x000fca0000000017 */
[----:B------:R0:W-:Y:S01]  /*3590*/  @P0 STG.E desc[UR36][R56.64+0x40], R23 ;  /* 0x0000401738000986 */ /* 0x0001e2000c101924 */
[----:B------:R-:W-:-:S13]  /*35a0*/  ISETP.GT.AND P0, PT, R3, 0x8, P1 ;  /* 0x000000080300780c */ /* 0x000fda0000f04270 */
[----:B0-----:R-:W-:Y:S05]  /*35b0*/  @!P0 BRA `(.L_x_53) ;  /* 0x0000000000048947 */ /* 0x001fea0003800000 */
[----:B------:R0:W5:Y:S02]  /*35c0*/  LDG.E.LTC128B R120, desc[UR36][R20.64+0x44] ;  /* 0x0000442414787981 */ /* 0x000164000c1e1920 */
.L_x_53:
[----:B------:R-:W-:Y:S05]  /*35d0*/  BSYNC B1 ;  /* 0x0000000000017941 */ /* 0x000fea0003800000 */
.L_x_52:
[----:B-----5:R-:W-:Y:S01]  /*35e0*/  FMUL R60, R120, R91 ;  /* 0x0000005b783c7220 */ /* 0x020fe20000400000 */
[----:B------:R-:W-:Y:S01]  /*35f0*/  ISETP.GT.AND P2, PT, R4, 0x18, PT ;  /* 0x000000180400780c */ /* 0x000fe20003f44270 */
[----:B------:R-:W-:Y:S02]  /*3600*/  BSSY B1, `(.L_x_54) ;  /* 0x0000007000017945 */ /* 0x000fe40003800000 */
[----:B------:R-:W-:Y:S01]  /*3610*/  FFMA R67, R67, R90, R60 ;  /* 0x0000005a43437223 */ /* 0x000fe2000000003c */
[----:B------:R-:W-:-:S04]  /*3620*/  P2R R106, PR, RZ, 0x4 ;  /* 0x00000004ff6a7803 */ /* 0x000fc80000000000 */
[----:B------:R0:W-:Y:S01]  /*3630*/  @P0 STG.E desc[UR36][R56.64+0x44], R67 ;  /* 0x0000444338000986 */ /* 0x0001e2000c101924 */
[----:B------:R-:W-:-:S13]  /*3640*/  ISETP.GT.AND P0, PT, R3, RZ, P2 ;  /* 0x000000ff0300720c */ /* 0x000fda0001704270 */
[----:B0-----:R-:W-:Y:S05]  /*3650*/  @!P0 BRA `(.L_x_55) ;  /* 0x0000000000048947 */ /* 0x001fea0003800000 */
[----:B------:R0:W5:Y:S02]  /*3660*/  LDG.E.LTC128B R120, desc[UR36][R8.64+0x60] ;  /* 0x0000602408787981 */ /* 0x000164000c1e1920 */
.L_x_55:
[----:B------:R-:W-:Y:S05]  /*3670*/  BSYNC B1 ;  /* 0x0000000000017941 */ /* 0x000fea0003800000 */
.L_x_54:
[----:B-----5:R-:W-:Y:S01]  /*3680*/  FMUL R23, R120, R91 ;  /* 0x0000005b78177220 */ /* 0x020fe20000400000 */
[----:B------:R-:W-:Y:S01]  /*3690*/  @P0 IMAD.MOV.U32 R60, RZ, RZ, R104 ;  /* 0x000000ffff3c0224 */ /* 0x000fe200078e0068 */
[----:B------:R-:W-:Y:S01]  /*36a0*/  @P0 MOV R61, R105 ;  /* 0x00000069003d0202 */ /* 0x000fe20000000f00 */
[----:B------:R-:W-:Y:S01]  /*36b0*/  BSSY B1, `(.L_x_56) ;  /* 0x0000008000017945 */ /* 0x000fe20003800000 */
[----:B------:R-:W-:Y:S01]  /*36c0*/  FFMA R23, R68, R90, R23 ;  /* 0x0000005a44177223 */ /* 0x000fe20000000017 */
[----:B------:R-:W-:-:S04]  /*36d0*/  ISETP.GT.AND P1, PT, R4, 0x19, PT ;  /* 0x000000190400780c */ /* 0x000fc80003f24270 */
[----:B------:R0:W-:Y:S01]  /*36e0*/  @P0 STG.E desc[UR36][R60.64+0x60], R23 ;  /* 0x000060173c000986 */ /* 0x0001e2000c101924 */
[----:B------:R-:W-:Y:S02]  /*36f0*/  ISETP.GT.AND P0, PT, R3, RZ, P1 ;  /* 0x000000ff0300720c */ /* 0x000fe40000f04270 */
[----:B------:R-:W-:-:S11]  /*3700*/  P2R R108, PR, RZ, 0x2 ;  /* 0x00000002ff6c7803 */ /* 0x000fd60000000000 */
[----:B0-----:R-:W-:Y:S05]  /*3710*/  @!P0 BRA `(.L_x_57) ;  /* 0x0000000000048947 */ /* 0x001fea0003800000 */
[----:B------:R0:W5:Y:S02]  /*3720*/  LDG.E.LTC128B R120, desc[UR36][R8.64+0x64] ;  /* 0x0000642408787981 */ /* 0x000164000c1e1920 */
.L_x_57:
[----:B------:R-:W-:Y:S05]  /*3730*/  BSYNC B1 ;  /* 0x0000000000017941 */ /* 0x000fea0003800000 */
.L_x_56:
        /* <DEDUP_REMOVED lines=9> */
.L_x_59:
[----:B------:R-:W-:Y:S05]  /*37d0*/  BSYNC B1 ;  /* 0x0000000000017941 */ /* 0x000fea0003800000 */
.L_x_58:
[----:B-----5:R-:W-:Y:S01]  /*37e0*/  FMUL R23, R120, R91 ;  /* 0x0000005b78177220 */ /* 0x020fe20000400000 */
[----:B------:R-:W-:Y:S03]  /*37f0*/  BSSY B1, `(.L_x_60) ;  /* 0x0000006000017945 */ /* 0x000fe60003800000 */
[----:B------:R-:W-:-:S05]  /*3800*/  FFMA R23, R70, R90, R23 ;  /* 0x0000005a46177223 */ /* 0x000fca0000000017 */
[----:B------:R0:W-:Y:S01]  /*3810*/  @P0 STG.E desc[UR36][R56.64+0x60], R23 ;  /* 0x0000601738000986 */ /* 0x0001e2000c101924 */
[----:B------:R-:W-:-:S13]  /*3820*/  ISETP.GT.AND P0, PT, R3, 0x8, P1 ;  /* 0x000000080300780c */ /* 0x000fda0000f04270 */
[----:B0-----:R-:W-:Y:S05]  /*3830*/  @!P0 BRA `(.L_x_61) ;  /* 0x0000000000048947 */ /* 0x001fea0003800000 */
[----:B------:R0:W5:Y:S02]  /*3840*/  LDG.E.LTC128B R120, desc[UR36][R20.64+0x64] ;  /* 0x0000642414787981 */ /* 0x000164000c1e1920 */
.L_x_61:
[----:B------:R-:W-:Y:S05]  /*3850*/  BSYNC B1 ;  /* 0x0000000000017941 */ /* 0x000fea0003800000 */
.L_x_60:
        /* <DEDUP_REMOVED lines=9> */
.L_x_63:
[----:B------:R-:W-:Y:S05]  /*38f0*/  BSYNC B1 ;  /* 0x0000000000017941 */ /* 0x000fea0003800000 */
.L_x_62:
[----:B-----5:R-:W-:Y:S01]  /*3900*/  FMUL R23, R120, R91 ;  /* 0x0000005b78177220 */ /* 0x020fe20000400000 */
[----:B------:R-:W-:Y:S01]  /*3910*/  @P0 IMAD.MOV.U32 R60, RZ, RZ, R104 ;  /* 0x000000ffff3c0224 */ /* 0x000fe200078e0068 */
[----:B------:R-:W-:Y:S01]  /*3920*/  ISETP.GT.AND P1, PT, R4, 0x21, PT ;  /* 0x000000210400780c */ /* 0x000fe20003f24270 */
[----:B------:R-:W-:Y:S02]  /*3930*/  @P0 IMAD.MOV.U32 R61, RZ, RZ, R105 ;  /* 0x000000ffff3d0224 */ /* 0x000fe400078e0069 */
[----:B------:R-:W-:Y:S01]  /*3940*/  FFMA R23, R72, R90, R23 ;  /* 0x0000005a48177223 */ /* 0x000fe20000000017 */
[----:B------:R-:W-:Y:S01]  /*3950*/  BSSY B1, `(.L_x_64) ;  /* 0x0000006000017945 */ /* 0x000fe20003800000 */
[----:B------:R-:W-:-:S03]  /*3960*/  P2R R69, PR, RZ, 0x2 ;  /* 0x00000002ff457803 */ /* 0x000fc60000000000 */
[----:B------:R0:W-:Y:S01]  /*3970*/  @P0 STG.E desc[UR36][R60.64+0x80], R23 ;  /* 0x000080173c000986 */ /* 0x0001e2000c101924 */
[----:B------:R-:W-:-:S13]  /*3980*/  ISETP.GT.AND P0, PT, R3, RZ, P1 ;  /* 0x000000ff0300720c */ /* 0x000fda0000f04270 */
[----:B0-----:R-:W-:Y:S05]  /*3990*/  @!P0 BRA `(.L_x_65) ;  /* 0x0000000000048947 */ /* 0x001fea0003800000 */
[----:B------:R0:W5:Y:S02]  /*39a0*/  LDG.E.LTC128B R120, desc[UR36][R8.64+0x84] ;  /* 0x0000842408787981 */ /* 0x000164000c1e1920 */
.L_x_65:
[----:B------:R-:W-:Y:S05]  /*39b0*/  BSYNC B1 ;  /* 0x0000000000017941 */ /* 0x000fea0003800000 */
.L_x_64:
        /* <DEDUP_REMOVED lines=9> */
.L_x_67:
[----:B------:R-:W-:Y:S05]  /*3a50*/  BSYNC B1 ;  /* 0x0000000000017941 */ /* 0x000fea0003800000 */
.L_x_66:
[----:B-----5:R-:W-:Y:S01]  /*3a60*/  FMUL R23, R120, R91 ;  /* 0x0000005b78177220 */ /* 0x020fe20000400000 */
[----:B------:R-:W-:Y:S03]  /*3a70*/  BSSY B1, `(.L_x_68) ;  /* 0x0000006000017945 */ /* 0x000fe60003800000 */
[----:B------:R-:W-:-:S05]  /*3a80*/  FFMA R23, R74, R90, R23 ;  /* 0x0000005a4a177223 */ /* 0x000fca0000000017 */
[----:B------:R0:W-:Y:S01]  /*3a90*/  @P0 STG.E desc[UR36][R56.64+0x80], R23 ;  /* 0x0000801738000986 */ /* 0x0001e2000c101924 */
[----:B------:R-:W-:-:S13]  /*3aa0*/  ISETP.GT.AND P0, PT, R3, 0x8, P1 ;  /* 0x000000080300780c */ /* 0x000fda0000f04270 */
[----:B0-----:R-:W-:Y:S05]  /*3ab0*/  @!P0 BRA `(.L_x_69) ;  /* 0x0000000000048947 */ /* 0x001fea0003800000 */
[----:B------:R0:W5:Y:S02]  /*3ac0*/  LDG.E.LTC128B R120, desc[UR36][R20.64+0x84] ;  /* 0x0000842414787981 */ /* 0x000164000c1e1920 */
.L_x_69:
[----:B------:R-:W-:Y:S05]  /*3ad0*/  BSYNC B1 ;  /* 0x0000000000017941 */ /* 0x000fea0003800000 */
.L_x_68:
        /* <DEDUP_REMOVED lines=9> */
.L_x_71:
[----:B------:R-:W-:Y:S05]  /*3b70*/  BSYNC B1 ;  /* 0x0000000000017941 */ /* 0x000fea0003800000 */
.L_x_70:
        /* <DEDUP_REMOVED lines=8> */
[----:B-1----:R-:W-:-:S11]  /*3c00*/  P2R R23, PR, RZ, 0x20 ;  /* 0x00000020ff177803 */ /* 0x002fd60000000000 */
[----:B------:R-:W-:Y:S05]  /*3c10*/  @!P0 BRA `(.L_x_73) ;  /* 0x0000000000048947 */ /* 0x000fea0003800000 */
[----:B------:R1:W5:Y:S02]  /*3c20*/  LDG.E.LTC128B R120, desc[UR36][R8.64+0xa4] ;  /* 0x0000a42408787981 */ /* 0x000364000c1e1920 */
.L_x_73:
[----:B------:R-:W-:Y:S05]  /*3c30*/  BSYNC B1 ;  /* 0x0000000000017941 */ /* 0x000fea0003800000 */
.L_x_72:
        /* <DEDUP_REMOVED lines=9> */
.L_x_75:
[----:B------:R-:W-:Y:S05]  /*3cd0*/  BSYNC B1 ;  /* 0x0000000000017941 */ /* 0x000fea0003800000 */
.L_x_74:
[----:B-----5:R-:W-:Y:S01]  /*3ce0*/  FMUL R23, R120, R91 ;  /* 0x0000005b78177220 */ /* 0x020fe20000400000 */
[----:B------:R-:W-:Y:S03]  /*3cf0*/  BSSY B1, `(.L_x_76) ;  /* 0x0000006000017945 */ /* 0x000fe60003800000 */
[----:B------:R-:W-:-:S05]  /*3d00*/  FFMA R23, R78, R90, R23 ;  /* 0x0000005a4e177223 */ /* 0x000fca0000000017 */
[----:B------:R0:W-:Y:S01]  /*3d10*/  @P0 STG.E desc[UR36][R56.64+0xa0], R23 ;  /* 0x0000a01738000986 */ /* 0x0001e2000c101924 */
[----:B------:R-:W-:-:S13]  /*3d20*/  ISETP.GT.AND P0, PT, R3, 0x8, P5 ;  /* 0x000000080300780c */ /* 0x000fda0002f04270 */
[----:B0-----:R-:W-:Y:S05]  /*3d30*/  @!P0 BRA `(.L_x_77) ;  /* 0x0000000000048947 */ /* 0x001fea0003800000 */
[----:B------:R0:W5:Y:S02]  /*3d40*/  LDG.E.LTC128B R120, desc[UR36][R20.64+0xa4] ;  /* 0x0000a42414787981 */ /* 0x000164000c1e1920 */
.L_x_77:
[----:B------:R-:W-:Y:S05]  /*3d50*/  BSYNC B1 ;  /* 0x0000000000017941 */ /* 0x000fea0003800000 */
.L_x_76:
[----:B-----5:R-:W-:Y:S01]  /*3d60*/  FMUL R60, R120, R91 ;  /* 0x0000005b783c7220 */ /* 0x020fe20000400000 */
[----:B------:R-:W-:Y:S01]  /*3d70*/  ISETP.GT.AND P3, PT, R4, 0x30, PT ;  /* 0x000000300400780c */ /* 0x000fe20003f64270 */
[----:B------:R-:W-:Y:S02]  /*3d80*/  BSSY B1, `(.L_x_78) ;  /* 0x0000006000017945 */ /* 0x000fe40003800000 */
[----:B------:R-:W-:-:S05]  /*3d90*/  FFMA R79, R79, R90, R60 ;  /* 0x0000005a4f4f7223 */ /* 0x000fca000000003c */
[----:B------:R0:W-:Y:S01]  /*3da0*/  @P0 STG.E desc[UR36][R56.64+0xa4], R79 ;  /* 0x0000a44f38000986 */ /* 0x0001e2000c101924 */
[----:B------:R-:W-:-:S13]  /*3db0*/  ISETP.GT.AND P0, PT, R3, RZ, P3 ;  /* 0x000000ff0300720c */ /* 0x000fda0001f04270 */
[----:B0-----:R-:W-:Y:S05]  /*3dc0*/  @!P0 BRA `(.L_x_79) ;  /* 0x0000000000048947 */ /* 0x001fea0003800000 */
[----:B------:R0:W5:Y:S02]  /*3dd0*/  LDG.E.LTC128B R120, desc[UR36][R8.64+0xc0] ;  /* 0x0000c02408787981 */ /* 0x000164000c1e1920 */
.L_x_79:
[----:B------:R-:W-:Y:S05]  /*3de0*/  BSYNC B1 ;  /* 0x0000000000017941 */ /* 0x000fea0003800000 */
.L_x_78:
[----:B-----5:R-:W-:Y:S01]  /*3df0*/  FMUL R23, R120, R91 ;  /* 0x0000005b78177220 */ /* 0x020fe20000400000 */
[----:B------:R-:W-:Y:S01]  /*3e00*/  @P0 IMAD.MOV.U32 R60, RZ, RZ, R104 ;  /* 0x000000ffff3c0224 */ /* 0x000fe200078e0068 */
[----:B------:R-:W-:Y:S01]  /*3e10*/  ISETP.GT.AND P2, PT, R4, 0x31, PT ;  /* 0x000000310400780c */ /* 0x000fe20003f44270 */
[----:B------:R-:W-:Y:S02]  /*3e20*/  @P0 IMAD.MOV.U32 R61, RZ, RZ, R105 ;  /* 0x000000ffff3d0224 */ /* 0x000fe400078e0069 */
[----:B------:R-:W-:Y:S01]  /*3e30*/  FFMA R23, R80, R90, R23 ;  /* 0x0000005a50177223 */ /* 0x000fe20000000017 */
[----:B------:R-:W-:Y:S04]  /*3e40*/  BSSY B1, `(.L_x_80) ;  /* 0x0000005000017945 */ /* 0x000fe80003800000 */
[----:B------:R0:W-:Y:S01]  /*3e50*/  @P0 STG.E desc[UR36][R60.64+0xc0], R23 ;  /* 0x0000c0173c000986 */ /* 0x0001e2000c101924 */
[----:B------:R-:W-:-:S13]  /*3e60*/  ISETP.GT.AND P0, PT, R3, RZ, P2 ;  /* 0x000000ff0300720c */ /* 0x000fda0001704270 */
[----:B0-----:R-:W-:Y:S05]  /*3e70*/  @!P0 BRA `(.L_x_81) ;  /* 0x0000000000048947 */ /* 0x001fea0003800000 */
[----:B------:R0:W5:Y:S02]  /*3e80*/  LDG.E.LTC128B R120, desc[UR36][R8.64+0xc4] ;  /* 0x0000c42408787981 */ /* 0x000164000c1e1920 */
.L_x_81:
[----:B------:R-:W-:Y:S05]  /*3e90*/  BSYNC B1 ;  /* 0x0000000000017941 */ /* 0x000fea0003800000 */
.L_x_80:
        /* <DEDUP_REMOVED lines=9> */
.L_x_83:
[----:B------:R-:W-:Y:S05]  /*3f30*/  BSYNC B1 ;  /* 0x0000000000017941 */ /* 0x000fea0003800000 */
.L_x_82:
[----:B-----5:R-:W-:Y:S01]  /*3f40*/  FMUL R23, R120, R91 ;  /* 0x0000005b78177220 */ /* 0x020fe20000400000 */
[----:B------:R-:W-:Y:S03]  /*3f50*/  BSSY B1, `(.L_x_84) ;  /* 0x0000006000017945 */ /* 0x000fe60003800000 */
[----:B------:R-:W-:-:S05]  /*3f60*/  FFMA R23, R82, R90, R23 ;  /* 0x0000005a52177223 */ /* 0x000fca0000000017 */
[----:B------:R0:W-:Y:S01]  /*3f70*/  @P0 STG.E desc[UR36][R56.64+0xc0], R23 ;  /* 0x0000c01738000986 */ /* 0x0001e2000c101924 */
[----:B------:R-:W-:-:S13]  /*3f80*/  ISETP.GT.AND P0, PT, R3, 0x8, P2 ;  /* 0x000000080300780c */ /* 0x000fda0001704270 */
[----:B0-----:R-:W-:Y:S05]  /*3f90*/  @!P0 BRA `(.L_x_85) ;  /* 0x0000000000048947 */ /* 0x001fea0003800000 */
[----:B------:R0:W5:Y:S02]  /*3fa0*/  LDG.E.LTC128B R120, desc[UR36][R20.64+0xc4] ;  /* 0x0000c42414787981 */ /* 0x000164000c1e1920 */
.L_x_85:
[----:B------:R-:W-:Y:S05]  /*3fb0*/  BSYNC B1 ;  /* 0x0000000000017941 */ /* 0x000fea0003800000 */
.L_x_84:
        /* <DEDUP_REMOVED lines=8> */
.L_x_87:
[----:B------:R-:W-:Y:S05]  /*4040*/  BSYNC B1 ;  /* 0x0000000000017941 */ /* 0x000fea0003800000 */
.L_x_86:
[----:B-----5:R-:W-:Y:S01]  /*4050*/  FMUL R23, R120, R91 ;  /* 0x0000005b78177220 */ /* 0x020fe20000400000 */
[----:B------:R-:W-:Y:S01]  /*4060*/  @P0 IMAD.MOV.U32 R66, RZ, RZ, R104 ;  /* 0x000000ffff420224 */ /* 0x000fe200078e0068 */
[----:B------:R-:W-:Y:S01]  /*4070*/  @P0 MOV R67, R105 ;  /* 0x0000006900430202 */ /* 0x000fe20000000f00 */
[----:B------:R-:W-:Y:S01]  /*4080*/  BSSY B1, `(.L_x_88) ;  /* 0x000000d000017945 */ /* 0x000fe20003800000 */
[----:B------:R-:W-:-:S05]  /*4090*/  FFMA R23, R84, R90, R23 ;  /* 0x0000005a54177223 */ /* 0x000fca0000000017 */
[----:B------:R0:W-:Y:S01]  /*40a0*/  @P0 STG.E desc[UR36][R66.64+0xe0], R23 ;  /* 0x0000e01742000986 */ /* 0x0001e2000c101924 */
[----:B------:R-:W-:-:S05]  /*40b0*/  IADD3 R62, P0, R103, R56, RZ ;  /* 0x00000038673e7210 */ /* 0x000fca0007f1e0ff */
[----:B------:R-:W-:Y:S01]  /*40c0*/  IMAD.X R63, R5, 0x1, R57, P0 ;  /* 0x00000001053f7824 */ /* 0x000fe200000e0639 */
[----:B------:R-:W-:-:S05]  /*40d0*/  IADD3 R64, P0, R103, R56, RZ ;  /* 0x0000003867407210 */ /* 0x000fca0007f1e0ff */
[----:B------:R-:W-:Y:S01]  /*40e0*/  IMAD.X R65, R5, 0x1, R57, P0 ;  /* 0x0000000105417824 */ /* 0x000fe200000e0639 */
[----:B------:R-:W-:-:S05]  /*40f0*/  IADD3 R60, P0, R103, R104, RZ ;  /* 0x00000068673c7210 */ /* 0x000fca0007f1e0ff */
[----:B------:R-:W-:Y:S01]  /*4100*/  IMAD.X R61, R5, 0x1, R105, P0 ;  /* 0x00000001053d7824 */ /* 0x000fe200000e0669 */
[----:B------:R-:W-:-:S04]  /*4110*/  ISETP.GT.AND P0, PT, R4, 0x39, PT ;  /* 0x000000390400780c */ /* 0x000fc80003f04270 */
[----:B------:R-:W-:-:S13]  /*4120*/  ISETP.GT.AND P4, PT, R3, RZ, P0 ;  /* 0x000000ff0300720c */ /* 0x000fda0000784270 */
[----:B0-----:R-:W-:Y:S05]  /*4130*/  @!P4 BRA `(.L_x_89) ;  /* 0x000000000004c947 */ /* 0x001fea0003800000 */
[----:B------:R0:W5:Y:S02]  /*4140*/  LDG.E.LTC128B R120, desc[UR36][R8.64+0xe4] ;  /* 0x0000e42408787981 */ /* 0x000164000c1e1920 */
.L_x_89:
[----:B------:R-:W-:Y:S05]  /*4150*/  BSYNC B1 ;  /* 0x0000000000017941 */ /* 0x000fea0003800000 */
.L_x_88:
[----:B-----5:R-:W-:Y:S01]  /*4160*/  FMUL R4, R120, R91 ;  /* 0x0000005b78047220 */ /* 0x020fe20000400000 */
[----:B------:R-:W-:Y:S03]  /*4170*/  BSSY B1, `(.L_x_90) ;  /* 0x0000006000017945 */ /* 0x000fe60003800000 */
[----:B------:R-:W-:-:S05]  /*4180*/  FFMA R85, R85, R90, R4 ;  /* 0x0000005a55557223 */ /* 0x000fca0000000004 */
[----:B------:R0:W-:Y:S01]  /*4190*/  @P4 STG.E desc[UR36][R104.64+0xe4], R85 ;  /* 0x0000e45568004986 */ /* 0x0001e2000c101924 */
[----:B------:R-:W-:-:S13]  /*41a0*/  ISETP.GT.AND P4, PT, R3, 0x8, P1 ;  /* 0x000000080300780c */ /* 0x000fda0000f84270 */
[----:B0-----:R-:W-:Y:S05]  /*41b0*/  @!P4 BRA `(.L_x_91) ;  /* 0x000000000004c947 */ /* 0x001fea0003800000 */
[----:B------:R0:W5:Y:S02]  /*41c0*/  LDG.E.LTC128B R120, desc[UR36][R20.64+0xe0] ;  /* 0x0000e02414787981 */ /* 0x000164000c1e1920 */
.L_x_91:
[----:B------:R-:W-:Y:S05]  /*41d0*/  BSYNC B1 ;  /* 0x0000000000017941 */ /* 0x000fea0003800000 */
.L_x_90:
[----:B-----5:R-:W-:Y:S01]  /*41e0*/  FMUL R5, R120, R91 ;  /* 0x0000005b78057220 */ /* 0x020fe20000400000 */
[----:B------:R-:W-:Y:S03]  /*41f0*/  BSSY B1, `(.L_x_92) ;  /* 0x0000006000017945 */ /* 0x000fe60003800000 */
[----:B------:R-:W-:-:S05]  /*4200*/  FFMA R5, R86, R90, R5 ;  /* 0x0000005a56057223 */ /* 0x000fca0000000005 */
[----:B------:R0:W-:Y:S01]  /*4210*/  @P4 STG.E desc[UR36][R56.64+0xe0], R5 ;  /* 0x0000e00538004986 */ /* 0x0001e2000c101924 */
[----:B------:R-:W-:-:S13]  /*4220*/  ISETP.GT.AND P4, PT, R3, 0x8, P0 ;  /* 0x000000080300780c */ /* 0x000fda0000784270 */
[----:B0-----:R-:W-:Y:S05]  /*4230*/  @!P4 BRA `(.L_x_93) ;  /* 0x000000000004c947 */ /* 0x001fea0003800000 */
[----:B------:R0:W5:Y:S02]  /*4240*/  LDG.E.LTC128B R120, desc[UR36][R20.64+0xe4] ;  /* 0x0000e42414787981 */ /* 0x000164000c1e1920 */
.L_x_93:
[----:B------:R-:W-:Y:S05]  /*4250*/  BSYNC B1 ;  /* 0x0000000000017941 */ /* 0x000fea0003800000 */
.L_x_92:
[----:B-----5:R-:W-:-:S04]  /*4260*/  FMUL R4, R120, R91 ;  /* 0x0000005b78047220 */ /* 0x020fc80000400000 */
[----:B------:R-:W-:-:S05]  /*4270*/  FFMA R87, R87, R90, R4 ;  /* 0x0000005a57577223 */ /* 0x000fca0000000004 */
[----:B------:R0:W-:Y:S01]  /*4280*/  @P4 STG.E desc[UR36][R56.64+0xe4], R87 ;  /* 0x0000e45738004986 */ /* 0x0001e2000c101924 */
[----:B------:R-:W-:-:S13]  /*4290*/  ISETP.GT.AND P4, PT, R3, 0x80, P6 ;  /* 0x000000800300780c */ /* 0x000fda0003784270 */
[----:B------:R-:W2:Y:S01]  /*42a0*/  @P4 LDG.E.LTC128B R120, desc[UR36][R58.64] ;  /* 0x000000243a784981 */ /* 0x000ea2000c1e1920 */
[----:B------:R-:W-:Y:S01]  /*42b0*/  BSSY B1, `(.L_x_94) ;  /* 0x0000008000017945 */ /* 0x000fe20003800000 */
[----:B--2---:R-:W-:-:S04]  /*42c0*/  FMUL R5, R120, R91 ;  /* 0x0000005b78057220 */ /* 0x004fc80000400000 */
[----:B------:R-:W-:-:S05]  /*42d0*/  FFMA R5, R24, R90, R5 ;  /* 0x0000005a18057223 */ /* 0x000fca0000000005 */
[----:B------:R0:W-:Y:S01]  /*42e0*/  @P4 STG.E desc[UR36][R60.64], R5 ;  /* 0x000000053c004986 */ /* 0x0001e2000c101924 */
[----:B------:R-:W-:-:S04]  /*42f0*/  ISETP.NE.AND P4, PT, R119, RZ, PT ;  /* 0x000000ff7700720c */ /* 0x000fc80003f85270 */
[----:B------:R-:W-:-:S13]  /*4300*/  ISETP.GT.AND P4, PT, R3, 0x80, P4 ;  /* 0x000000800300780c */ /* 0x000fda0002784270 */
[----:B0-----:R-:W-:Y:S05]  /*4310*/  @!P4 BRA `(.L_x_95) ;  /* 0x000000000004c947 */ /* 0x001fea0003800000 */
[----:B------:R0:W5:Y:S02]  /*4320*/  LDG.E.LTC128B R120, desc[UR36][R14.64+0x4] ;  /* 0x000004240e787981 */ /* 0x000164000c1e1920 */
.L_x_95:
[----:B------:R-:W-:Y:S05]  /*4330*/  BSYNC B1 ;  /* 0x0000000000017941 */ /* 0x000fea0003800000 */
.L_x_94:
[----:B-----5:R-:W-:Y:S01]  /*4340*/  FMUL R4, R120, R91 ;  /* 0x0000005b78047220 */ /* 0x020fe20000400000 */
        /* <DEDUP_REMOVED lines=8> */
.L_x_97:
[----:B------:R-:W-:Y:S05]  /*43d0*/  BSYNC B1 ;  /* 0x0000000000017941 */ /* 0x000fea0003800000 */
.L_x_96:
[----:B--2--5:R-:W-:Y:S01]  /*43e0*/  FMUL R5, R120, R91 ;  /* 0x0000005b78057220 */ /* 0x024fe20000400000 */
[----:B------:R-:W-:Y:S01]  /*43f0*/  ISETP.NE.AND P4, PT, R119, RZ, PT ;  /* 0x000000ff7700720c */ /* 0x000fe20003f85270 */
[----:B------:R-:W-:Y:S02]  /*4400*/  BSSY B1, `(.L_x_98) ;  /* 0x0000006000017945 */ /* 0x000fe40003800000 */
[----:B------:R-:W-:Y:S01]  /*4410*/  FFMA R5, R26, R90, R5 ;  /* 0x0000005a1a057223 */ /* 0x000fe20000000005 */
[----:B------:R-:W-:-:S04]  /*4420*/  ISETP.GT.AND P4, PT, R3, 0x88, P4 ;  /* 0x000000880300780c */ /* 0x000fc80002784270 */
[----:B------:R2:W-:Y:S09]  /*4430*/  @P6 STG.E desc[UR36][R62.64], R5 ;  /* 0x000000053e006986 */ /* 0x0005f2000c101924 */
[----:B------:R-:W-:Y:S05]  /*4440*/  @!P4 BRA `(.L_x_99) ;  /* 0x000000000004c947 */ /* 0x000fea0003800000 */
[----:B------:R0:W5:Y:S02]  /*4450*/  LDG.E.LTC128B R120, desc[UR36][R12.64+0x4] ;  /* 0x000004240c787981 */ /* 0x000164000c1e1920 */
.L_x_99:
[----:B------:R-:W-:Y:S05]  /*4460*/  BSYNC B1 ;  /* 0x0000000000017941 */ /* 0x000fea0003800000 */
.L_x_98:
[----:B-----5:R-:W-:Y:S01]  /*4470*/  FMUL R4, R120, R91 ;  /* 0x0000005b78047220 */ /* 0x020fe20000400000 */
[----:B------:R-:W-:Y:S01]  /*4480*/  ISETP.NE.AND P6, PT, R116, RZ, PT ;  /* 0x000000ff7400720c */ /* 0x000fe20003fc5270 */
[----:B------:R-:W-:Y:S02]  /*4490*/  BSSY B1, `(.L_x_100) ;  /* 0x0000006000017945 */ /* 0x000fe40003800000 */
[----:B------:R-:W-:-:S05]  /*44a0*/  FFMA R27, R27, R90, R4 ;  /* 0x0000005a1b1b7223 */ /* 0x000fca0000000004 */
[----:B------:R0:W-:Y:S01]  /*44b0*/  @P4 STG.E desc[UR36][R64.64+0x4], R27 ;  /* 0x0000041b40004986 */ /* 0x0001e2000c101924 */
[----:B------:R-:W-:-:S13]  /*44c0*/  ISETP.GT.AND P4, PT, R3, 0x80, P6 ;  /* 0x000000800300780c */ /* 0x000fda0003784270 */
[----:B0-----:R-:W-:Y:S05]  /*44d0*/  @!P4 BRA `(.L_x_101) ;  /* 0x000000000004c947 */ /* 0x001fea0003800000 */
[----:B------:R0:W5:Y:S02]  /*44e0*/  LDG.E.LTC128B R120, desc[UR36][R14.64+0x20] ;  /* 0x000020240e787981 */ /* 0x000164000c1e1920 */
.L_x_101:
[----:B------:R-:W-:Y:S05]  /*44f0*/  BSYNC B1 ;  /* 0x0000000000017941 */ /* 0x000fea0003800000 */
.L_x_100:
[----:B--2--5:R-:W-:Y:S01]  /*4500*/  FMUL R5, R120, R91 ;  /* 0x0000005b78057220 */ /* 0x024fe20000400000 */
[----:B------:R-:W-:Y:S01]  /*4510*/  @P4 IMAD.MOV.U32 R4, RZ, RZ, R60 ;  /* 0x000000ffff044224 */ /* 0x000fe200078e003c */
[----:B------:R-:W-:Y:S01]  /*4520*/  ISETP.NE.AND P6, PT, R117, RZ, PT ;  /* 0x000000ff7500720c */ /* 0x000fe20003fc5270 */
[----:B------:R-:W-:Y:S01]  /*4530*/  BSSY B1, `(.L_x_102) ;  /* 0x0000007000017945 */ /* 0x000fe20003800000 */
[----:B-1-34-:R-:W-:Y:S01]  /*4540*/  FFMA R9, R28, R90, R5 ;  /* 0x0000005a1c097223 */ /* 0x01afe20000000005 */
[----:B------:R-:W-:-:S05]  /*4550*/  @P4 IMAD.MOV.U32 R5, RZ, RZ, R61 ;  /* 0x000000ffff054224 */ /* 0x000fca00078e003d */
[----:B------:R1:W-:Y:S01]  /*4560*/  @P4 STG.E desc[UR36][R4.64+0x20], R9 ;  /* 0x0000200904004986 */ /* 0x0003e2000c101924 */
[----:B------:R-:W-:-:S13]  /*4570*/  ISETP.GT.AND P4, PT, R3, 0x80, P6 ;  /* 0x000000800300780c */ /* 0x000fda0003784270 */
[----:B-1----:R-:W-:Y:S05]  /*4580*/  @!P4 BRA `(.L_x_103) ;  /* 0x000000000004c947 */ /* 0x002fea0003800000 */
[----:B------:R1:W5:Y:S02]  /*4590*/  LDG.E.LTC128B R120, desc[UR36][R14.64+0x24] ;  /* 0x000024240e787981 */ /* 0x000364000c1e1920 */
.L_x_103:
[----:B------:R-:W-:Y:S05]  /*45a0*/  BSYNC B1 ;  /* 0x0000000000017941 */ /* 0x000fea0003800000 */
.L_x_102:
[----:B-----5:R-:W-:Y:S01]  /*45b0*/  FMUL R4, R120, R91 ;  /* 0x0000005b78047220 */ /* 0x020fe20000400000 */
[----:B------:R-:W-:Y:S01]  /*45c0*/  @P4 IMAD.MOV.U32 R5, RZ, RZ, R61 ;  /* 0x000000ffff054224 */ /* 0x000fe200078e003d */
[----:B------:R-:W-:Y:S02]  /*45d0*/  BSSY B1, `(.L_x_104) ;  /* 0x0000008000017945 */ /* 0x000fe40003800000 */
[----:B------:R-:W-:Y:S01]  /*45e0*/  FFMA R29, R29, R90, R4 ;  /* 0x0000005a1d1d7223 */ /* 0x000fe20000000004 */
[----:B------:R-:W-:-:S05]  /*45f0*/  @P4 MOV R4, R60 ;  /* 0x0000003c00044202 */ /* 0x000fca0000000f00 */
[----:B------:R2:W-:Y:S01]  /*4600*/  @P4 STG.E desc[UR36][R4.64+0x24], R29 ;  /* 0x0000241d04004986 */ /* 0x0005e2000c101924 */
[----:B------:R-:W-:-:S04]  /*4610*/  ISETP.NE.AND P4, PT, R116, RZ, PT ;  /* 0x000000ff7400720c */ /* 0x000fc80003f85270 */
[----:B------:R-:W-:-:S13]  /*4620*/  ISETP.GT.AND P4, PT, R3, 0x88, P4 ;  /* 0x000000880300780c */ /* 0x000fda0002784270 */
[----:B--2---:R-:W-:Y:S05]  /*4630*/  @!P4 BRA `(.L_x_105) ;  /* 0x000000000004c947 */ /* 0x004fea0003800000 */
[----:B------:R2:W5:Y:S02]  /*4640*/  LDG.E.LTC128B R120, desc[UR36][R12.64+0x20] ;  /* 0x000020240c787981 */ /* 0x000564000c1e1920 */
.L_x_105:
[----:B------:R-:W-:Y:S05]  /*4650*/  BSYNC B1 ;  /* 0x0000000000017941 */ /* 0x000fea0003800000 */
.L_x_104:
[----:B-----5:R-:W-:Y:S01]  /*4660*/  FMUL R5, R120, R91 ;  /* 0x0000005b78057220 */ /* 0x020fe20000400000 */
[----:B------:R-:W-:Y:S03]  /*4670*/  BSSY B1, `(.L_x_106) ;  /* 0x0000006000017945 */ /* 0x000fe60003800000 */
[----:B------:R-:W-:-:S05]  /*4680*/  FFMA R5, R30, R90, R5 ;  /* 0x0000005a1e057223 */ /* 0x000fca0000000005 */
[----:B------:R3:W-:Y:S01]  /*4690*/  @P4 STG.E desc[UR36][R6.64+0x20], R5 ;  /* 0x0000200506004986 */ /* 0x0007e2000c101924 */
[----:B------:R-:W-:-:S13]  /*46a0*/  ISETP.GT.AND P4, PT, R3, 0x88, P6 ;  /* 0x000000880300780c */ /* 0x000fda0003784270 */
[----:B---3--:R-:W-:Y:S05]  /*46b0*/  @!P4 BRA `(.L_x_107) ;  /* 0x000000000004c947 */ /* 0x008fea0003800000 */
[----:B------:R3:W5:Y:S02]  /*46c0*/  LDG.E.LTC128B R120, desc[UR36][R12.64+0x24] ;  /* 0x000024240c787981 */ /* 0x000764000c1e1920 */
.L_x_107:
[----:B------:R-:W-:Y:S05]  /*46d0*/  BSYNC B1 ;  /* 0x0000000000017941 */ /* 0x000fea0003800000 */
.L_x_106:
[----:B-----5:R-:W-:Y:S01]  /*46e0*/  FMUL R4, R120, R91 ;  /* 0x0000005b78047220 */ /* 0x020fe20000400000 */
[----:B------:R-:W-:Y:S01]  /*46f0*/  @P4 IMAD.MOV.U32 R5, RZ, RZ, R7 ;  /* 0x000000ffff054224 */ /* 0x000fe200078e0007 */
[----:B------:R-:W-:Y:S01]  /*4700*/  ISETP.NE.AND P6, PT, R114, RZ, PT ;  /* 0x000000ff7200720c */ /* 0x000fe20003fc5270 */
[----:B------:R-:W-:Y:S01]  /*4710*/  BSSY B1, `(.L_x_108) ;  /* 0x0000007000017945 */ /* 0x000fe20003800000 */
[----:B------:R-:W-:Y:S01]  /*4720*/  FFMA R31, R31, R90, R4 ;  /* 0x0000005a1f1f7223 */ /* 0x000fe20000000004 */
[----:B------:R-:W-:-:S05]  /*4730*/  @P4 IMAD.MOV.U32 R4, RZ, RZ, R6 ;  /* 0x000000ffff044224 */ /* 0x000fca00078e0006 */
[----:B------:R4:W-:Y:S01]  /*4740*/  @P4 STG.E desc[UR36][R4.64+0x24], R31 ;  /* 0x0000241f04004986 */ /* 0x0009e2000c101924 */
[----:B------:R-:W-:-:S13]  /*4750*/  ISETP.GT.AND P4, PT, R3, 0x80, P6 ;  /* 0x000000800300780c */ /* 0x000fda0003784270 */
[----:B----4-:R-:W-:Y:S05]  /*4760*/  @!P4 BRA `(.L_x_109) ;  /* 0x000000000004c947 */ /* 0x010fea0003800000 */
[----:B------:R4:W5:Y:S02]  /*4770*/  LDG.E.LTC128B R120, desc[UR36][R14.64+0x40] ;  /* 0x000040240e787981 */ /* 0x000964000c1e1920 */
.L_x_109:
[----:B------:R-:W-:Y:S05]  /*4780*/  BSYNC B1 ;  /* 0x0000000000017941 */ /* 0x000fea0003800000 */
.L_x_108:
        /* <DEDUP_REMOVED lines=8> */
[----:B0-----:R-:W-:Y:S05]  /*4810*/  @!P4 BRA `(.L_x_111) ;  /* 0x000000000004c947 */ /* 0x001fea0003800000 */
[----:B------:R0:W5:Y:S02]  /*4820*/  LDG.E.LTC128B R120, desc[UR36][R14.64+0x44] ;  /* 0x000044240e787981 */ /* 0x000164000c1e1920 */
.L_x_111:
[----:B------:R-:W-:Y:S05]  /*4830*/  BSYNC B1 ;  /* 0x0000000000017941 */ /* 0x000fea0003800000 */
.L_x_110:
[----:B-----5:R-:W-:Y:S01]  /*4840*/  FMUL R4, R120, R91 ;  /* 0x0000005b78047220 */ /* 0x020fe20000400000 */
[----:B------:R-:W-:Y:S01]  /*4850*/  @P4 IMAD.MOV.U32 R5, RZ, RZ, R61 ;  /* 0x000000ffff054224 */ /* 0x000fe200078e003d */
[----:B------:R-:W-:Y:S02]  /*4860*/  BSSY B1, `(.L_x_112) ;  /* 0x0000008000017945 */ /* 0x000fe40003800000 */
[----:B------:R-:W-:Y:S01]  /*4870*/  FFMA R33, R33, R90, R4 ;  /* 0x0000005a21217223 */ /* 0x000fe20000000004 */
[----:B------:R-:W-:-:S05]  /*4880*/  @P4 IMAD.MOV.U32 R4, RZ, RZ, R60 ;  /* 0x000000ffff044224 */ /* 0x000fca00078e003c */
[----:B------:R0:W-:Y:S01]  /*4890*/  @P4 STG.E desc[UR36][R4.64+0x44], R33 ;  /* 0x0000442104004986 */ /* 0x0001e2000c101924 */
[----:B------:R-:W-:-:S04]  /*48a0*/  ISETP.NE.AND P4, PT, R114, RZ, PT ;  /* 0x000000ff7200720c */ /* 0x000fc80003f85270 */
[----:B------:R-:W-:-:S13]  /*48b0*/  ISETP.GT.AND P4, PT, R3, 0x88, P4 ;  /* 0x000000880300780c */ /* 0x000fda0002784270 */
[----:B0-----:R-:W-:Y:S05]  /*48c0*/  @!P4 BRA `(.L_x_113) ;  /* 0x000000000004c947 */ /* 0x001fea0003800000 */
[----:B------:R0:W5:Y:S02]  /*48d0*/  LDG.E.LTC128B R120, desc[UR36][R12.64+0x40] ;  /* 0x000040240c787981 */ /* 0x000164000c1e1920 */
.L_x_113:
[----:B------:R-:W-:Y:S05]  /*48e0*/  BSYNC B1 ;  /* 0x0000000000017941 */ /* 0x000fea0003800000 */
.L_x_112:
[----:B-----5:R-:W-:Y:S01]  /*48f0*/  FMUL R5, R120, R91 ;  /* 0x0000005b78057220 */ /* 0x020fe20000400000 */
[----:B------:R-:W-:Y:S01]  /*4900*/  @P4 MOV R4, R6 ;  /* 0x0000000600044202 */ /* 0x000fe20000000f00 */
[----:B------:R-:W-:Y:S02]  /*4910*/  BSSY B1, `(.L_x_114) ;  /* 0x0000007000017945 */ /* 0x000fe40003800000 */
[----:B------:R-:W-:Y:S01]  /*4920*/  FFMA R9, R34, R90, R5 ;  /* 0x0000005a22097223 */ /* 0x000fe20000000005 */
[----:B------:R-:W-:-:S05]  /*4930*/  @P4 IMAD.MOV.U32 R5, RZ, RZ, R7 ;  /* 0x000000ffff054224 */ /* 0x000fca00078e0007 */
[----:B------:R0:W-:Y:S01]  /*4940*/  @P4 STG.E desc[UR36][R4.64+0x40], R9 ;  /* 0x0000400904004986 */ /* 0x0001e2000c101924 */
[----:B------:R-:W-:-:S13]  /*4950*/  ISETP.GT.AND P4, PT, R3, 0x88, P6 ;  /* 0x000000880300780c */ /* 0x000fda0003784270 */
[----:B0-----:R-:W-:Y:S05]  /*4960*/  @!P4 BRA `(.L_x_115) ;  /* 0x000000000004c947 */ /* 0x001fea0003800000 */
[----:B------:R0:W5:Y:S02]  /*4970*/  LDG.E.LTC128B R120, desc[UR36][R12.64+0x44] ;  /* 0x000044240c787981 */ /* 0x000164000c1e1920 */
.L_x_115:
[----:B------:R-:W-:Y:S05]  /*4980*/  BSYNC B1 ;  /* 0x0000000000017941 */ /* 0x000fea0003800000 */
.L_x_114:
        /* <DEDUP_REMOVED lines=10> */
.L_x_117:
[----:B------:R-:W-:Y:S05]  /*4a30*/  BSYNC B1 ;  /* 0x0000000000017941 */ /* 0x000fea0003800000 */
.L_x_116:
        /* <DEDUP_REMOVED lines=10> */
.L_x_119:
[----:B------:R-:W-:Y:S05]  /*4ae0*/  BSYNC B1 ;  /* 0x0000000000017941 */ /* 0x000fea0003800000 */
.L_x_118:
        /* <DEDUP_REMOVED lines=10> */
.L_x_121:
[----:B------:R-:W-:Y:S05]  /*4b90*/  BSYNC B1 ;  /* 0x0000000000017941 */ /* 0x000fea0003800000 */
.L_x_120:
        /* <DEDUP_REMOVED lines=9> */
.L_x_123:
[----:B------:R-:W-:Y:S05]  /*4c30*/  BSYNC B1 ;  /* 0x0000000000017941 */ /* 0x000fea0003800000 */
.L_x_122:
        /* <DEDUP_REMOVED lines=10> */
.L_x_125:
[----:B------:R-:W-:Y:S05]  /*4ce0*/  BSYNC B1 ;  /* 0x0000000000017941 */ /* 0x000fea0003800000 */
.L_x_124:
        /* <DEDUP_REMOVED lines=10> */
.L_x_127:
[----:B------:R-:W-:Y:S05]  /*4d90*/  BSYNC B1 ;  /* 0x0000000000017941 */ /* 0x000fea0003800000 */
.L_x_126:
        /* <DEDUP_REMOVED lines=10> */
.L_x_129:
[----:B------:R-:W-:Y:S05]  /*4e40*/  BSYNC B1 ;  /* 0x0000000000017941 */ /* 0x000fea0003800000 */
.L_x_128:
        /* <DEDUP_REMOVED lines=9> */
.L_x_131:
[----:B------:R-:W-:Y:S05]  /*4ee0*/  BSYNC B1 ;  /* 0x0000000000017941 */ /* 0x000fea0003800000 */
.L_x_130:
        /* <DEDUP_REMOVED lines=10> */
.L_x_133:
[----:B------:R-:W-:Y:S05]  /*4f90*/  BSYNC B1 ;  /* 0x0000000000017941 */ /* 0x000fea0003800000 */
.L_x_132:
        /* <DEDUP_REMOVED lines=9> */
.L_x_135:
[----:B------:R-:W-:Y:S05]  /*5030*/  BSYNC B1 ;  /* 0x0000000000017941 */ /* 0x000fea0003800000 */
.L_x_134:
        /* <DEDUP_REMOVED lines=9> */
.L_x_137:
[----:B------:R-:W-:Y:S05]  /*50d0*/  BSYNC B1 ;  /* 0x0000000000017941 */ /* 0x000fea0003800000 */
.L_x_136:
[----:B-----5:R-:W-:Y:S01]  /*50e0*/  FMUL R5, R120, R91 ;  /* 0x0000005b78057220 */ /* 0x020fe20000400000 */
[----:B------:R-:W-:Y:S01]  /*50f0*/  @P4 MOV R4, R6 ;  /* 0x0000000600044202 */ /* 0x000fe20000000f00 */
[----:B------:R-:W-:Y:S01]  /*5100*/  BSSY B1, `(.L_x_138) ;  /* 0x0000007000017945 */ /* 0x000fe20003800000 */
[----:B------:R-:W-:Y:S01]  /*5110*/  ISETP.GT.AND P5, PT, R3, 0x88, P5 ;  /* 0x000000880300780c */ /* 0x000fe20002fa4270 */
[----:B------:R-:W-:Y:S01]  /*5120*/  FFMA R9, R46, R90, R5 ;  /* 0x0000005a2e097223 */ /* 0x000fe20000000005 */
[----:B------:R-:W-:-:S05]  /*5130*/  @P4 IMAD.MOV.U32 R5, RZ, RZ, R7 ;  /* 0x000000ffff054224 */ /* 0x000fca00078e0007 */
[----:B------:R0:W-:Y:S06]  /*5140*/  @P4 STG.E desc[UR36][R4.64+0xa0], R9 ;  /* 0x0000a00904004986 */ /* 0x0001ec000c101924 */
[----:B------:R-:W-:Y:S05]  /*5150*/  @!P5 BRA `(.L_x_139) ;  /* 0x000000000004d947 */ /* 0x000fea0003800000 */
[----:B------:R0:W5:Y:S02]  /*5160*/  LDG.E.LTC128B R120, desc[UR36][R12.64+0xa4] ;  /* 0x0000a4240c787981 */ /* 0x000164000c1e1920 */
.L_x_139:
[----:B------:R-:W-:Y:S05]  /*5170*/  BSYNC B1 ;  /* 0x0000000000017941 */ /* 0x000fea0003800000 */
.L_x_138:
[----:B0----5:R-:W-:Y:S01]  /*5180*/  FMUL R4, R120, R91 ;  /* 0x0000005b78047220 */ /* 0x021fe20000400000 */
        /* <DEDUP_REMOVED lines=8> */
.L_x_141:
[----:B------:R-:W-:Y:S05]  /*5210*/  BSYNC B1 ;  /* 0x0000000000017941 */ /* 0x000fea0003800000 */
.L_x_140:
        /* <DEDUP_REMOVED lines=9> */
.L_x_143:
[----:B------:R-:W-:Y:S05]  /*52b0*/  BSYNC B1 ;  /* 0x0000000000017941 */ /* 0x000fea0003800000 */
.L_x_142:
        /* <DEDUP_REMOVED lines=9> */
.L_x_145:
[----:B------:R-:W-:Y:S05]  /*5350*/  BSYNC B1 ;  /* 0x0000000000017941 */ /* 0x000fea0003800000 */
.L_x_144:
[----:B0----5:R-:W-:Y:S01]  /*5360*/  FMUL R5, R120, R91 ;  /* 0x0000005b78057220 */ /* 0x021fe20000400000 */
        /* <DEDUP_REMOVED lines=8> */
.L_x_147:
[----:B------:R-:W-:Y:S05]  /*53f0*/  BSYNC B1 ;  /* 0x0000000000017941 */ /* 0x000fea0003800000 */
.L_x_146:
        /* <DEDUP_REMOVED lines=9> */
.L_x_149:
[----:B------:R-:W-:Y:S05]  /*5490*/  BSYNC B1 ;  /* 0x0000000000017941 */ /* 0x000fea0003800000 */
.L_x_148:
        /* <DEDUP_REMOVED lines=9> */
.L_x_151:
[----:B------:R-:W-:Y:S05]  /*5530*/  BSYNC B1 ;  /* 0x0000000000017941 */ /* 0x000fea0003800000 */
.L_x_150:
[----:B0----5:R-:W-:Y:S01]  /*5540*/  FMUL R4, R120, R91 ;  /* 0x0000005b78047220 */ /* 0x021fe20000400000 */
[----:B------:R-:W-:Y:S01]  /*5550*/  ISETP.GT.AND P1, PT, R3, 0x88, P1 ;  /* 0x000000880300780c */ /* 0x000fe20000f24270 */
[----:B------:R-:W-:Y:S02]  /*5560*/  BSSY B1, `(.L_x_152) ;  /* 0x0000005000017945 */ /* 0x000fe40003800000 */
[----:B------:R-:W-:-:S05]  /*5570*/  FFMA R53, R53, R90, R4 ;  /* 0x0000005a35357223 */ /* 0x000fca0000000004 */
[----:B------:R0:W-:Y:S05]  /*5580*/  @P2 STG.E desc[UR36][R60.64+0xe4], R53 ;  /* 0x0000e4353c002986 */ /* 0x0001ea000c101924 */
[----:B------:R-:W-:Y:S05]  /*5590*/  @!P1 BRA `(.L_x_153) ;  /* 0x0000000000049947 */ /* 0x000fea0003800000 */
[----:B------:R0:W5:Y:S02]  /*55a0*/  LDG.E.LTC128B R120, desc[UR36][R12.64+0xe0] ;  /* 0x0000e0240c787981 */ /* 0x000164000c1e1920 */
.L_x_153:
[----:B------:R-:W-:Y:S05]  /*55b0*/  BSYNC B1 ;  /* 0x0000000000017941 */ /* 0x000fea0003800000 */
.L_x_152:
        /* <DEDUP_REMOVED lines=9> */
.L_x_155:
[----:B------:R-:W-:Y:S05]  /*5650*/  BSYNC B1 ;  /* 0x0000000000017941 */ /* 0x000fea0003800000 */
.L_x_154:
[----:B-----5:R-:W-:-:S04]  /*5660*/  FMUL R120, R120, R91 ;  /* 0x0000005b78787220 */ /* 0x020fc80000400000 */
[----:B------:R-:W-:Y:S01]  /*5670*/  FFMA R55, R55, R90, R120 ;  /* 0x0000005a37377223 */ /* 0x000fe20000000078 */
[----:B------:R-:W-:Y:S06]  /*5680*/  @!P0 BRA `(.L_x_156) ;  /* 0x00000010007c8947 */ /* 0x000fec0003800000 */
[----:B------:R0:W-:Y:S01]  /*5690*/  STG.E desc[UR36][R6.64+0xe4], R55 ;  /* 0x0000e43706007986 */ /* 0x0001e2000c101924 */
[----:B------:R-:W-:Y:S05]  /*56a0*/  BRA `(.L_x_156) ;  /* 0x0000001000747947 */ /* 0x000fea0003800000 */
.L_x_33:
[----:B------:R-:W-:Y:S01]  /*56b0*/  ULDC.64 UR4, c[0x0][0x5c0] ;  /* 0x0001700000047ab9 */ /* 0x000fe20000000a00 */
[----:B------:R-:W-:Y:S01]  /*56c0*/  ISETP.GT.AND P4, PT, R4, 0x1, PT ;  /* 0x000000010400780c */ /* 0x000fe20003f84270 */
[-C--:B------:R-:W-:Y:S01]  /*56d0*/  FMUL R5, R56, R90.reuse ;  /* 0x0000005a38057220 */ /* 0x080fe20000400000 */
[----:B------:R-:W-:Y:S01]  /*56e0*/  LEA R8, P1, R20, UR4, 0x2 ;  /* 0x0000000414087c11 */ /* 0x000fe2000f8210ff */
[-C--:B------:R-:W-:Y:S01]  /*56f0*/  FMUL R57, R57, R90.reuse ;  /* 0x0000005a39397220 */ /* 0x080fe20000400000 */
[----:B------:R-:W-:Y:S01]  /*5700*/  SHF.L.U32 R15, R92, 0x2, RZ ;  /* 0x000000025c0f7819 */ /* 0x000fe200000006ff */
[-C--:B------:R-:W-:Y:S01]  /*5710*/  FMUL R59, R59, R90.reuse ;  /* 0x0000005a3b3b7220 */ /* 0x080fe20000400000 */
[----:B------:R-:W-:Y:S01]  /*5720*/  LEA.HI.X R9, R20, UR5, R103, 0x2, P1 ;  /* 0x0000000514097c11 */ /* 0x000fe200088f1467 */
[----:B------:R-:W-:Y:S01]  /*5730*/  IMAD.SHL.U32 R103, R93, 0x4, RZ ;  /* 0x000000045d677824 */ /* 0x000fe200078e00ff */
[C---:B------:R-:W-:Y:S01]  /*5740*/  ISETP.GT.AND P1, PT, R3.reuse, RZ, P4 ;  /* 0x000000ff0300720c */ /* 0x040fe20002724270 */
[-C--:B------:R-:W-:Y:S01]  /*5750*/  FMUL R13, R58, R90.reuse ;  /* 0x0000005a3a0d7220 */ /* 0x080fe20000400000 */
[----:B------:R-:W-:Y:S01]  /*5760*/  SHF.L.U64.HI R7, R92, 0x2, R95 ;  /* 0x000000025c077819 */ /* 0x000fe2000001025f */
[----:B------:R0:W-:Y:S01]  /*5770*/  @P0 STG.E desc[UR36][R8.64], R5 ;  /* 0x0000000508000986 */ /* 0x0001e2000c101924 */
[----:B------:R-:W-:Y:S01]  /*5780*/  ISETP.GT.AND P0, PT, R3, 0x8, P4 ;  /* 0x000000080300780c */ /* 0x000fe20002704270 */
[----:B------:R-:W-:Y:S01]  /*5790*/  FMUL R61, R61, R90 ;  /* 0x0000005a3d3d7220 */ /* 0x000fe20000400000 */
[----:B------:R-:W-:Y:S01]  /*57a0*/  IADD3 R10, P2, R15, R8, RZ ;  /* 0x000000080f0a7210 */ /* 0x000fe20007f5e0ff */
[-C--:B------:R-:W-:Y:S01]  /*57b0*/  FMUL R63, R63, R90.reuse ;  /* 0x0000005a3f3f7220 */ /* 0x080fe20000400000 */
[----:B------:R-:W-:Y:S01]  /*57c0*/  SHF.L.U64.HI R23, R93, 0x2, R94 ;  /* 0x000000025d177819 */ /* 0x000fe2000001025e */
[----:B------:R-:W-:Y:S01]  /*57d0*/  FMUL R65, R65, R90 ;  /* 0x0000005a41417220 */ /* 0x000fe20000400000 */
[C---:B------:R-:W-:Y:S01]  /*57e0*/  ISETP.GT.AND P5, PT, R4.reuse, 0x8, PT ;  /* 0x000000080400780c */ /* 0x040fe20003fa4270 */
[----:B------:R-:W-:Y:S01]  /*57f0*/  IMAD.X R11, R7, 0x1, R9, P2 ;  /* 0x00000001070b7824 */ /* 0x000fe200010e0609 */
[----:B------:R-:W-:Y:S01]  /*5800*/  ISETP.GT.AND P4, PT, R4, 0x9, PT ;  /* 0x000000090400780c */ /* 0x000fe20003f84270 */
[----:B------:R-:W-:Y:S01]  /*5810*/  @P1 STG.E desc[UR36][R8.64+0x4], R57 ;  /* 0x0000043908001986 */ /* 0x000fe2000c101924 */
[----:B------:R-:W-:Y:S01]  /*5820*/  IADD3 R6, P1, P2, R103, R8, R15 ;  /* 0x0000000867067210 */ /* 0x000fe20007a3e00f */
[-C--:B0-----:R-:W-:Y:S01]  /*5830*/  FMUL R5, R60, R90.reuse ;  /* 0x0000005a3c057220 */ /* 0x081fe20000400000 */
[----:B------:R-:W-:Y:S01]  /*5840*/  ISETP.GT.AND P3, PT, R3, 0x8, P6 ;  /* 0x000000080300780c */ /* 0x000fe20003764270 */
[----:B------:R-:W-:Y:S01]  /*5850*/  @P0 STG.E desc[UR36][R10.64+0x4], R59 ;  /* 0x0000043b0a000986 */ /* 0x000fe2000c101924 */
[----:B------:R-:W-:Y:S01]  /*5860*/  IADD3.X R7, R23, R9, R7, P1, P2 ;  /* 0x0000000917077210 */ /* 0x000fe20000fe4407 */
[-C--:B------:R-:W-:Y:S01]  /*5870*/  FMUL R67, R67, R90.reuse ;  /* 0x0000005a43437220 */ /* 0x080fe20000400000 */
[----:B------:R-:W-:Y:S01]  /*5880*/  ISETP.GT.AND P1, PT, R3, RZ, P5 ;  /* 0x000000ff0300720c */ /* 0x000fe20002f24270 */
[-C--:B------:R-:W-:Y:S01]  /*5890*/  FMUL R69, R69, R90.reuse ;  /* 0x0000005a45457220 */ /* 0x080fe20000400000 */
[----:B------:R-:W-:Y:S01]  /*58a0*/  ISETP.GT.AND P0, PT, R3, RZ, P4 ;  /* 0x000000ff0300720c */ /* 0x000fe20002704270 */
[-C--:B------:R-:W-:Y:S01]  /*58b0*/  FMUL R71, R71, R90.reuse ;  /* 0x0000005a47477220 */ /* 0x080fe20000400000 */
[C---:B------:R-:W-:Y:S01]  /*58c0*/  ISETP.GT.AND P2, PT, R4.reuse, 0x11, PT ;  /* 0x000000110400780c */ /* 0x040fe20003f44270 */
[-C--:B------:R-:W-:Y:S01]  /*58d0*/  FMUL R73, R73, R90.reuse ;  /* 0x0000005a49497220 */ /* 0x080fe20000400000 */
[-C--:B------:R-:W-:Y:S01]  /*58e0*/  FMUL R75, R75, R90.reuse ;  /* 0x0000005a4b4b7220 */ /* 0x080fe20000400000 */
[-C--:B------:R-:W-:Y:S01]  /*58f0*/  FMUL R77, R77, R90.reuse ;  /* 0x0000005a4d4d7220 */ /* 0x080fe20000400000 */
[-C--:B------:R-:W-:Y:S01]  /*5900*/  FMUL R79, R79, R90.reuse ;  /* 0x0000005a4f4f7220 */ /* 0x080fe20000400000 */
[----:B------:R0:W-:Y:S01]  /*5910*/  @P3 STG.E desc[UR36][R10.64], R13 ;  /* 0x0000000d0a003986 */ /* 0x0001e2000c101924 */
[C---:B------:R-:W-:Y:S01]  /*5920*/  ISETP.GT.AND P3, PT, R4.reuse, 0x10, PT ;  /* 0x000000100400780c */ /* 0x040fe20003f64270 */
[-C--:B------:R-:W-:Y:S01]  /*5930*/  FMUL R81, R81, R90.reuse ;  /* 0x0000005a51517220 */ /* 0x080fe20000400000 */
[-C--:B------:R-:W-:Y:S01]  /*5940*/  FMUL R83, R83, R90.reuse ;  /* 0x0000005a53537220 */ /* 0x080fe20000400000 */
[----:B------:R1:W-:Y:S01]  /*5950*/  @P1 STG.E desc[UR36][R8.64+0x20], R5 ;  /* 0x0000200508001986 */ /* 0x0003e2000c101924 */
[----:B------:R-:W-:Y:S01]  /*5960*/  ISETP.GT.AND P1, PT, R3, 0x8, P5 ;  /* 0x000000080300780c */ /* 0x000fe20002f24270 */
[-C--:B------:R-:W-:Y:S01]  /*5970*/  FMUL R85, R85, R90.reuse ;  /* 0x0000005a55557220 */ /* 0x080fe20000400000 */
[C---:B------:R-:W-:Y:S01]  /*5980*/  ISETP.GT.AND P5, PT, R4.reuse, 0x28, PT ;  /* 0x000000280400780c */ /* 0x040fe20003fa4270 */
[----:B------:R-:W-:Y:S01]  /*5990*/  @P0 STG.E desc[UR36][R8.64+0x24], R61 ;  /* 0x0000243d08000986 */ /* 0x000fe2000c101924 */
[----:B------:R-:W-:Y:S01]  /*59a0*/  ISETP.GT.AND P0, PT, R3, 0x8, P4 ;  /* 0x000000080300780c */ /* 0x000fe20002704270 */
[-C--:B------:R-:W-:Y:S01]  /*59b0*/  FMUL R87, R87, R90.reuse ;  /* 0x0000005a57577220 */ /* 0x080fe20000400000 */
[----:B------:R-:W-:Y:S01]  /*59c0*/  ISETP.GT.AND P4, PT, R4, 0x30, PT ;  /* 0x000000300400780c */ /* 0x000fe20003f84270 */
[-C--:B0-----:R-:W-:Y:S01]  /*59d0*/  FMUL R13, R62, R90.reuse ;  /* 0x0000005a3e0d7220 */ /* 0x081fe20000400000 */
[----:B------:R-:W-:Y:S01]  /*59e0*/  P2R R57, PR, RZ, 0x20 ;  /* 0x00000020ff397803 */ /* 0x000fe20000000000 */
[-C--:B------:R-:W-:Y:S01]  /*59f0*/  FMUL R25, R25, R90.reuse ;  /* 0x0000005a19197220 */ /* 0x080fe20000400000 */
[-C--:B------:R-:W-:Y:S01]  /*5a00*/  FMUL R27, R27, R90.reuse ;  /* 0x0000005a1b1b7220 */ /* 0x080fe20000400000 */
[-C--:B-1----:R-:W-:Y:S01]  /*5a10*/  FMUL R5, R64, R90.reuse ;  /* 0x0000005a40057220 */ /* 0x082fe20000400000 */
[-C--:B------:R-:W-:Y:S01]  /*5a20*/  FMUL R29, R29, R90.reuse ;  /* 0x0000005a1d1d7220 */ /* 0x080fe20000400000 */
[----:B------:R0:W-:Y:S01]  /*5a30*/  @P1 STG.E desc[UR36][R10.64+0x20], R13 ;  /* 0x0000200d0a001986 */ /* 0x0001e2000c101924 */
[----:B------:R-:W-:Y:S01]  /*5a40*/  ISETP.GT.AND P1, PT, R4, 0x19, PT ;  /* 0x000000190400780c */ /* 0x000fe20003f24270 */
[-C--:B------:R-:W-:Y:S01]  /*5a50*/  FMUL R31, R31, R90.reuse ;  /* 0x0000005a1f1f7220 */ /* 0x080fe20000400000 */
[-C--:B------:R-:W-:Y:S01]  /*5a60*/  FMUL R33, R33, R90.reuse ;  /* 0x0000005a21217220 */ /* 0x080fe20000400000 */
[----:B------:R-:W-:Y:S01]  /*5a70*/  @P0 STG.E desc[UR36][R10.64+0x24], R63 ;  /* 0x0000243f0a000986 */ /* 0x000fe2000c101924 */
[----:B------:R-:W-:Y:S01]  /*5a80*/  ISETP.GT.AND P0, PT, R3, RZ, P3 ;  /* 0x000000ff0300720c */ /* 0x000fe20001f04270 */
[-C--:B------:R-:W-:Y:S01]  /*5a90*/  FMUL R35, R35, R90.reuse ;  /* 0x0000005a23237220 */ /* 0x080fe20000400000 */
[-C--:B------:R-:W-:Y:S01]  /*5aa0*/  FMUL R37, R37, R90.reuse ;  /* 0x0000005a25257220 */ /* 0x080fe20000400000 */
[-C--:B------:R-:W-:Y:S01]  /*5ab0*/  FMUL R39, R39, R90.reuse ;  /* 0x0000005a27277220 */ /* 0x080fe20000400000 */
[-C--:B------:R-:W-:Y:S01]  /*5ac0*/  FMUL R41, R41, R90.reuse ;  /* 0x0000005a29297220 */ /* 0x080fe20000400000 */
[-C--:B------:R-:W-:Y:S01]  /*5ad0*/  FMUL R43, R43, R90.reuse ;  /* 0x0000005a2b2b7220 */ /* 0x080fe20000400000 */
[-C--:B------:R-:W-:Y:S01]  /*5ae0*/  FMUL R45, R45, R90.reuse ;  /* 0x0000005a2d2d7220 */ /* 0x080fe20000400000 */
[-C--:B0-----:R-:W-:Y:S01]  /*5af0*/  FMUL R13, R66, R90.reuse ;  /* 0x0000005a420d7220 */ /* 0x081fe20000400000 */
[-C--:B------:R-:W-:Y:S01]  /*5b00*/  FMUL R47, R47, R90.reuse ;  /* 0x0000005a2f2f7220 */ /* 0x080fe20000400000 */
[-C--:B------:R-:W-:Y:S01]  /*5b10*/  FMUL R49, R49, R90.reuse ;  /* 0x0000005a31317220 */ /* 0x080fe20000400000 */
[-C--:B------:R-:W-:Y:S01]  /*5b20*/  FMUL R51, R51, R90.reuse ;  /* 0x0000005a33337220 */ /* 0x080fe20000400000 */
[-C--:B------:R-:W-:Y:S01]  /*5b30*/  FMUL R53, R53, R90.reuse ;  /* 0x0000005a35357220 */ /* 0x080fe20000400000 */
[-C--:B------:R-:W-:Y:S01]  /*5b40*/  FMUL R55, R55, R90.reuse ;  /* 0x0000005a37377220 */ /* 0x080fe20000400000 */
[----:B------:R0:W-:Y:S01]  /*5b50*/  @P0 STG.E desc[UR36][R8.64+0x40], R5 ;  /* 0x0000400508000986 */ /* 0x0001e2000c101924 */
[----:B------:R-:W-:Y:S01]  /*5b60*/  ISETP.GT.AND P0, PT, R3, RZ, P2 ;  /* 0x000000ff0300720c */ /* 0x000fe20001704270 */
[----:B0-----:R-:W-:-:S12]  /*5b70*/  FMUL R5, R68, R90 ;  /* 0x0000005a44057220 */ /* 0x001fd80000400000 */
[----:B------:R-:W-:Y:S01]  /*5b80*/  @P0 STG.E desc[UR36][R8.64+0x44], R65 ;  /* 0x0000444108000986 */ /* 0x000fe2000c101924 */
[----:B------:R-:W-:Y:S02]  /*5b90*/  ISETP.GT.AND P0, PT, R3, 0x8, P3 ;  /* 0x000000080300780c */ /* 0x000fe40001f04270 */
[----:B------:R-:W-:-:S04]  /*5ba0*/  ISETP.GT.AND P3, PT, R4, 0x29, PT ;  /* 0x000000290400780c */ /* 0x000fc80003f64270 */
[----:B------:R-:W-:-:S07]  /*5bb0*/  P2R R56, PR, RZ, 0x8 ;  /* 0x00000008ff387803 */ /* 0x000fce0000000000 */
[----:B------:R0:W-:Y:S01]  /*5bc0*/  @P0 STG.E desc[UR36][R10.64+0x40], R13 ;  /* 0x0000400d0a000986 */ /* 0x0001e2000c101924 */
[----:B------:R-:W-:Y:S02]  /*5bd0*/  ISETP.GT.AND P0, PT, R3, 0x8, P2 ;  /* 0x000000080300780c */ /* 0x000fe40001704270 */
[----:B------:R-:W-:Y:S01]  /*5be0*/  ISETP.GT.AND P2, PT, R4, 0x18, PT ;  /* 0x000000180400780c */ /* 0x000fe20003f44270 */
[----:B0-----:R-:W-:-:S10]  /*5bf0*/  FMUL R13, R70, R90 ;  /* 0x0000005a460d7220 */ /* 0x001fd40000400000 */
[----:B------:R-:W-:Y:S01]  /*5c00*/  @P0 STG.E desc[UR36][R10.64+0x44], R67 ;  /* 0x000044430a000986 */ /* 0x000fe2000c101924 */
[----:B------:R-:W-:-:S13]  /*5c10*/  ISETP.GT.AND P0, PT, R3, RZ, P2 ;  /* 0x000000ff0300720c */ /* 0x000fda0001704270 */
[----:B------:R0:W-:Y:S01]  /*5c20*/  @P0 STG.E desc[UR36][R8.64+0x60], R5 ;  /* 0x0000600508000986 */ /* 0x0001e2000c101924 */
[----:B------:R-:W-:Y:S01]  /*5c30*/  ISETP.GT.AND P0, PT, R3, RZ, P1 ;  /* 0x000000ff0300720c */ /* 0x000fe20000f04270 */
[----:B0-----:R-:W-:-:S12]  /*5c40*/  FMUL R5, R72, R90 ;  /* 0x0000005a48057220 */ /* 0x001fd80000400000 */
[----:B------:R-:W-:Y:S01]  /*5c50*/  @P0 STG.E desc[UR36][R8.64+0x64], R69 ;  /* 0x0000644508000986 */ /* 0x000fe2000c101924 */
[----:B------:R-:W-:Y:S02]  /*5c60*/  ISETP.GT.AND P0, PT, R3, 0x8, P2 ;  /* 0x000000080300780c */ /* 0x000fe40001704270 */
[----:B------:R-:W-:-:S11]  /*5c70*/  ISETP.GT.AND P2, PT, R4, 0x20, PT ;  /* 0x000000200400780c */ /* 0x000fd60003f44270 */
        /* <DEDUP_REMOVED lines=13> */
[----:B------:R-:W-:Y:S01]  /*5d50*/  ISETP.GT.AND P0, PT, R3, 0x8, P1 ;  /* 0x000000080300780c */ /* 0x000fe20000f04270 */
[----:B0-----:R-:W-:-:S12]  /*5d60*/  FMUL R13, R78, R90 ;  /* 0x0000005a4e0d7220 */ /* 0x001fd80000400000 */
[----:B------:R-:W-:Y:S01]  /*5d70*/  @P0 STG.E desc[UR36][R10.64+0x84], R75 ;  /* 0x0000844b0a000986 */ /* 0x000fe2000c101924 */
[----:B------:R-:W-:-:S13]  /*5d80*/  ISETP.GT.AND P0, PT, R3, RZ, P5 ;  /* 0x000000ff0300720c */ /* 0x000fda0002f04270 */
[----:B------:R0:W-:Y:S01]  /*5d90*/  @P0 STG.E desc[UR36][R8.64+0xa0], R5 ;  /* 0x0000a00508000986 */ /* 0x0001e2000c101924 */
[----:B------:R-:W-:Y:S01]  /*5da0*/  ISETP.GT.AND P0, PT, R3, RZ, P3 ;  /* 0x000000ff0300720c */ /* 0x000fe20001f04270 */
[----:B0-----:R-:W-:-:S12]  /*5db0*/  FMUL R5, R80, R90 ;  /* 0x0000005a50057220 */ /* 0x001fd80000400000 */
[----:B------:R-:W-:Y:S01]  /*5dc0*/  @P0 STG.E desc[UR36][R8.64+0xa4], R77 ;  /* 0x0000a44d08000986 */ /* 0x000fe2000c101924 */
[----:B------:R-:W-:-:S13]  /*5dd0*/  ISETP.GT.AND P0, PT, R3, 0x8, P5 ;  /* 0x000000080300780c */ /* 0x000fda0002f04270 */
[----:B------:R0:W-:Y:S01]  /*5de0*/  @P0 STG.E desc[UR36][R10.64+0xa0], R13 ;  /* 0x0000a00d0a000986 */ /* 0x0001e2000c101924 */
[C---:B------:R-:W-:Y:S02]  /*5df0*/  ISETP.GT.AND P0, PT, R3.reuse, 0x8, P3 ;  /* 0x000000080300780c */ /* 0x040fe40001f04270 */
[----:B------:R-:W-:Y:S01]  /*5e00*/  ISETP.GT.AND P3, PT, R3, 0x8, P2 ;  /* 0x000000080300780c */ /* 0x000fe20001764270 */
[----:B0-----:R-:W-:-:S10]  /*5e10*/  FMUL R13, R82, R90 ;  /* 0x0000005a520d7220 */ /* 0x001fd40000400000 */
[----:B------:R-:W-:Y:S01]  /*5e20*/  @P0 STG.E desc[UR36][R10.64+0xa4], R79 ;  /* 0x0000a44f0a000986 */ /* 0x000fe2000c101924 */
[----:B------:R-:W-:-:S13]  /*5e30*/  ISETP.GT.AND P0, PT, R3, RZ, P4 ;  /* 0x000000ff0300720c */ /* 0x000fda0002704270 */
[----:B------:R0:W-:Y:S01]  /*5e40*/  @P0 STG.E desc[UR36][R8.64+0xc0], R5 ;  /* 0x0000c00508000986 */ /* 0x0001e2000c101924 */
[----:B------:R-:W-:-:S04]  /*5e50*/  ISETP.GT.AND P0, PT, R4, 0x31, PT ;  /* 0x000000310400780c */ /* 0x000fc80003f04270 */
[----:B------:R-:W-:Y:S01]  /*5e60*/  ISETP.GT.AND P1, PT, R3, RZ, P0 ;  /* 0x000000ff0300720c */ /* 0x000fe20000724270 */
[----:B0-----:R-:W-:-:S12]  /*5e70*/  FMUL R5, R84, R90 ;  /* 0x0000005a54057220 */ /* 0x001fd80000400000 */
[----:B------:R-:W-:Y:S01]  /*5e80*/  @P1 STG.E desc[UR36][R8.64+0xc4], R81 ;  /* 0x0000c45108001986 */ /* 0x000fe2000c101924 */
[----:B------:R-:W-:-:S13]  /*5e90*/  ISETP.GT.AND P1, PT, R3, 0x8, P4 ;  /* 0x000000080300780c */ /* 0x000fda0002724270 */
[----:B------:R0:W-:Y:S01]  /*5ea0*/  @P1 STG.E desc[UR36][R10.64+0xc0], R13 ;  /* 0x0000c00d0a001986 */ /* 0x0001e2000c101924 */
[----:B------:R-:W-:-:S13]  /*5eb0*/  ISETP.GT.AND P1, PT, R3, 0x8, P0 ;  /* 0x000000080300780c */ /* 0x000fda0000724270 */
[----:B------:R-:W-:Y:S01]  /*5ec0*/  @P1 STG.E desc[UR36][R10.64+0xc4], R83 ;  /* 0x0000c4530a001986 */ /* 0x000fe2000c101924 */
[----:B------:R-:W-:-:S05]  /*5ed0*/  IADD3 R14, P1, R103, R10, RZ ;  /* 0x0000000a670e7210 */ /* 0x000fca0007f3e0ff */
[----:B------:R-:W-:Y:S01]  /*5ee0*/  IMAD.X R15, R23, 0x1, R11, P1 ;  /* 0x00000001170f7824 */ /* 0x000fe200008e060b */
[----:B------:R-:W-:-:S13]  /*5ef0*/  ISETP.GT.AND P1, PT, R3, RZ, P2 ;  /* 0x000000ff0300720c */ /* 0x000fda0001724270 */
[----:B------:R1:W-:Y:S01]  /*5f00*/  @P1 STG.E desc[UR36][R8.64+0xe0], R5 ;  /* 0x0000e00508001986 */ /* 0x0003e2000c101924 */
[----:B------:R-:W-:-:S05]  /*5f10*/  IADD3 R20, P1, R103, R10, RZ ;  /* 0x0000000a67147210 */ /* 0x000fca0007f3e0ff */
[----:B------:R-:W-:Y:S01]  /*5f20*/  IMAD.X R21, R23, 0x1, R11, P1 ;  /* 0x0000000117157824 */ /* 0x000fe200008e060b */
[----:B------:R-:W-:-:S05]  /*5f30*/  IADD3 R12, P1, R103, R8, RZ ;  /* 0x00000008670c7210 */ /* 0x000fca0007f3e0ff */
[----:B0-----:R-:W-:Y:S01]  /*5f40*/  IMAD.X R13, R23, 0x1, R9, P1 ;  /* 0x00000001170d7824 */ /* 0x001fe200008e0609 */
[----:B------:R-:W-:Y:S01]  /*5f50*/  ISETP.GT.AND P1, PT, R4, 0x39, PT ;  /* 0x000000390400780c */ /* 0x000fe20003f24270 */
[-C--:B------:R-:W-:Y:S01]  /*5f60*/  FMUL R23, R86, R90.reuse ;  /* 0x0000005a56177220 */ /* 0x080fe20000400000 */
[----:B-1----:R-:W-:Y:S02]  /*5f70*/  FMUL R5, R24, R90 ;  /* 0x0000005a18057220 */ /* 0x002fe40000400000 */
[----:B------:R-:W-:-:S13]  /*5f80*/  ISETP.GT.AND P5, PT, R3, RZ, P1 ;  /* 0x000000ff0300720c */ /* 0x000fda0000fa4270 */
[----:B------:R-:W-:Y:S01]  /*5f90*/  @P5 STG.E desc[UR36][R8.64+0xe4], R85 ;  /* 0x0000e45508005986 */ /* 0x000fe2000c101924 */
[----:B------:R-:W-:-:S03]  /*5fa0*/  ISETP.GT.AND P5, PT, R4, 0x1, PT ;  /* 0x000000010400780c */ /* 0x000fc60003fa4270 */
[----:B------:R0:W-:Y:S01]  /*5fb0*/  @P3 STG.E desc[UR36][R10.64+0xe0], R23 ;  /* 0x0000e0170a003986 */ /* 0x0001e2000c101924 */
[C---:B------:R-:W-:Y:S02]  /*5fc0*/  ISETP.GT.AND P3, PT, R3.reuse, 0x8, P1 ;  /* 0x000000080300780c */ /* 0x040fe40000f64270 */
[----:B------:R-:W-:Y:S01]  /*5fd0*/  ISETP.GT.AND P5, PT, R3, 0x80, P5 ;  /* 0x000000800300780c */ /* 0x000fe20002fa4270 */
[----:B0-----:R-:W-:-:S10]  /*5fe0*/  FMUL R23, R26, R90 ;  /* 0x0000005a1a177220 */ /* 0x001fd40000400000 */
[----:B------:R0:W-:Y:S01]  /*5ff0*/  @P3 STG.E desc[UR36][R10.64+0xe4], R87 ;  /* 0x0000e4570a003986 */ /* 0x0001e2000c101924 */
[C---:B------:R-:W-:Y:S01]  /*6000*/  ISETP.GT.AND P3, PT, R3.reuse, 0x80, P6 ;  /* 0x000000800300780c */ /* 0x040fe20003764270 */
[----:B------:R-:W-:Y:S01]  /*6010*/  @P5 IMAD.MOV.U32 R8, RZ, RZ, R12 ;  /* 0x000000ffff085224 */ /* 0x000fe200078e000c */
[----:B------:R-:W-:Y:S01]  /*6020*/  ISETP.GT.AND P6, PT, R3, 0x88, P6 ;  /* 0x000000880300780c */ /* 0x000fe200037c4270 */
[----:B------:R-:W-:Y:S02]  /*6030*/  @P5 IMAD.MOV.U32 R9, RZ, RZ, R13 ;  /* 0x000000ffff095224 */ /* 0x000fe400078e000d */
[----:B0-----:R-:W-:-:S08]  /*6040*/  FMUL R11, R30, R90 ;  /* 0x0000005a1e0b7220 */ /* 0x001fd00000400000 */
[----:B------:R0:W-:Y:S01]  /*6050*/  @P3 STG.E desc[UR36][R12.64], R5 ;  /* 0x000000050c003986 */ /* 0x0001e2000c101924 */
[----:B------:R-:W-:-:S03]  /*6060*/  ISETP.NE.AND P3, PT, R56, RZ, PT ;  /* 0x000000ff3800720c */ /* 0x000fc60003f65270 */
[----:B------:R-:W-:Y:S01]  /*6070*/  @P5 STG.E desc[UR36][R8.64+0x4], R25 ;  /* 0x0000041908005986 */ /* 0x000fe2000c101924 */
[----:B------:R-:W-:-:S03]  /*6080*/  ISETP.NE.AND P5, PT, R57, RZ, PT ;  /* 0x000000ff3900720c */ /* 0x000fc60003fa5270 */
[----:B------:R1:W-:Y:S01]  /*6090*/  @P6 STG.E desc[UR36][R14.64], R23 ;  /* 0x000000170e006986 */ /* 0x0003e2000c101924 */
[----:B------:R-:W-:Y:S01]  /*60a0*/  ISETP.GT.AND P6, PT, R4, 0x1, PT ;  /* 0x000000010400780c */ /* 0x000fe20003fc4270 */
[----:B0-----:R-:W-:-:S03]  /*60b0*/  FMUL R5, R28, R90 ;  /* 0x0000005a1c057220 */ /* 0x001fc60000400000 */
[----:B------:R-:W-:Y:S01]  /*60c0*/  ISETP.GT.AND P6, PT, R3, 0x88, P6 ;  /* 0x000000880300780c */ /* 0x000fe200037c4270 */
[----:B-1----:R-:W-:-:S12]  /*60d0*/  FMUL R15, R44, R90 ;  /* 0x0000005a2c0f7220 */ /* 0x002fd80000400000 */
[----:B------:R-:W-:Y:S01]  /*60e0*/  @P6 STG.E desc[UR36][R20.64+0x4], R27 ;  /* 0x0000041b14006986 */ /* 0x000fe2000c101924 */
[----:B------:R-:W-:-:S04]  /*60f0*/  ISETP.GT.AND P6, PT, R4, 0x8, PT ;  /* 0x000000080400780c */ /* 0x000fc80003fc4270 */
[----:B------:R-:W-:-:S13]  /*6100*/  ISETP.GT.AND P6, PT, R3, 0x80, P6 ;  /* 0x000000800300780c */ /* 0x000fda00037c4270 */
[----:B------:R-:W-:Y:S01]  /*6110*/  @P6 MOV R8, R12 ;  /* 0x0000000c00086202 */ /* 0x000fe20000000f00 */
[----:B------:R-:W-:-:S05]  /*6120*/  @P6 IMAD.MOV.U32 R9, RZ, RZ, R13 ;  /* 0x000000ffff096224 */ /* 0x000fca00078e000d */
[----:B------:R0:W-:Y:S01]  /*6130*/  @P6 STG.E desc[UR36][R8.64+0x20], R5 ;  /* 0x0000200508006986 */ /* 0x0001e2000c101924 */
[----:B------:R-:W-:-:S04]  /*6140*/  ISETP.GT.AND P6, PT, R4, 0x9, PT ;  /* 0x000000090400780c */ /* 0x000fc80003fc4270 */
[----:B------:R-:W-:Y:S01]  /*6150*/  ISETP.GT.AND P6, PT, R3, 0x80, P6 ;  /* 0x000000800300780c */ /* 0x000fe200037c4270 */
[----:B0-----:R-:W-:-:S12]  /*6160*/  FMUL R5, R32, R90 ;  /* 0x0000005a20057220 */ /* 0x001fd80000400000 */
[----:B------:R-:W-:Y:S02]  /*6170*/  @P6 IMAD.MOV.U32 R8, RZ, RZ, R12 ;  /* 0x000000ffff086224 */ /* 0x000fe400078e000c */
[----:B------:R-:W-:-:S05]  /*6180*/  @P6 IMAD.MOV.U32 R9, RZ, RZ, R13 ;  /* 0x000000ffff096224 */ /* 0x000fca00078e000d */
[----:B------:R-:W-:Y:S01]  /*6190*/  @P6 STG.E desc[UR36][R8.64+0x24], R29 ;  /* 0x0000241d08006986 */ /* 0x000fe2000c101924 */
[----:B------:R-:W-:-:S04]  /*61a0*/  ISETP.GT.AND P6, PT, R4, 0x8, PT ;  /* 0x000000080400780c */ /* 0x000fc80003fc4270 */
[----:B------:R-:W-:-:S13]  /*61b0*/  ISETP.GT.AND P6, PT, R3, 0x88, P6 ;  /* 0x000000880300780c */ /* 0x000fda00037c4270 */
[----:B------:R0:W-:Y:S01]  /*61c0*/  @P6 STG.E desc[UR36][R6.64+0x20], R11 ;  /* 0x0000200b06006986 */ /* 0x0001e2000c101924 */
[----:B------:R-:W-:-:S04]  /*61d0*/  ISETP.GT.AND P6, PT, R4, 0x9, PT ;  /* 0x000000090400780c */ /* 0x000fc80003fc4270 */
[----:B------:R-:W-:Y:S01]  /*61e0*/  ISETP.GT.AND P6, PT, R3, 0x88, P6 ;  /* 0x000000880300780c */ /* 0x000fe200037c4270 */
[----:B0-----:R-:W-:-:S12]  /*61f0*/  FMUL R11, R34, R90 ;  /* 0x0000005a220b7220 */ /* 0x001fd80000400000 */
[----:B------:R-:W-:Y:S01]  /*6200*/  @P6 STG.E desc[UR36][R6.64+0x24], R31 ;  /* 0x0000241f06006986 */ /* 0x000fe2000c101924 */
[----:B------:R-:W-:-:S04]  /*6210*/  ISETP.GT.AND P6, PT, R4, 0x10, PT ;  /* 0x000000100400780c */ /* 0x000fc80003fc4270 */
[----:B------:R-:W-:-:S13]  /*6220*/  ISETP.GT.AND P6, PT, R3, 0x80, P6 ;  /* 0x000000800300780c */ /* 0x000fda00037c4270 */
[----:B------:R-:W-:Y:S02]  /*6230*/  @P6 IMAD.MOV.U32 R8, RZ, RZ, R12 ;  /* 0x000000ffff086224 */ /* 0x000fe400078e000c */
        /* <DEDUP_REMOVED lines=39> */
[----:B------:R-:W-:-:S13]  /*64b0*/  ISETP.GT.AND P6, PT, R3, 0x80, P6 ;  /* 0x000000800300780c */ /* 0x000fda00037c4270 */
[----:B0-----:R-:W-:Y:S02]  /*64c0*/  @P6 IMAD.MOV.U32 R8, RZ, RZ, R12 ;  /* 0x000000ffff086224 */ /* 0x001fe400078e000c */
[----:B------:R-:W-:-:S05]  /*64d0*/  @P6 IMAD.MOV.U32 R9, RZ, RZ, R13 ;  /* 0x000000ffff096224 */ /* 0x000fca00078e000d */
[----:B------:R0:W-:Y:S01]  /*64e0*/  @P6 STG.E desc[UR36][R8.64+0x84], R41 ;  /* 0x0000842908006986 */ /* 0x0001e2000c101924 */
[----:B------:R-:W-:-:S04]  /*64f0*/  ISETP.GT.AND P6, PT, R4, 0x20, PT ;  /* 0x000000200400780c */ /* 0x000fc80003fc4270 */
[----:B------:R-:W-:Y:S01]  /*6500*/  ISETP.GT.AND P6, PT, R3, 0x88, P6 ;  /* 0x000000880300780c */ /* 0x000fe200037c4270 */
[----:B0-----:R-:W-:-:S12]  /*6510*/  FMUL R9, R46, R90 ;  /* 0x0000005a2e097220 */ /* 0x001fd80000400000 */
[----:B------:R0:W-:Y:S01]  /*6520*/  @P6 STG.E desc[UR36][R6.64+0x80], R11 ;  /* 0x0000800b06006986 */ /* 0x0001e2000c101924 */
[----:B------:R-:W-:-:S04]  /*6530*/  ISETP.GT.AND P6, PT, R4, 0x21, PT ;  /* 0x000000210400780c */ /* 0x000fc80003fc4270 */
[----:B------:R-:W-:Y:S01]  /*6540*/  ISETP.GT.AND P6, PT, R3, 0x88, P6 ;  /* 0x000000880300780c */ /* 0x000fe200037c4270 */
[----:B0-----:R-:W-:-:S12]  /*6550*/  FMUL R11, R48, R90 ;  /* 0x0000005a300b7220 */ /* 0x001fd80000400000 */
[----:B------:R-:W-:Y:S01]  /*6560*/  @P6 MOV R4, R6 ;  /* 0x0000000600046202 */ /* 0x000fe20000000f00 */
[----:B------:R-:W-:-:S05]  /*6570*/  @P6 IMAD.MOV.U32 R5, RZ, RZ, R7 ;  /* 0x000000ffff056224 */ /* 0x000fca00078e0007 */
[----:B------:R0:W-:Y:S01]  /*6580*/  @P6 STG.E desc[UR36][R4.64+0x84], R43 ;  /* 0x0000842b04006986 */ /* 0x0001e2000c101924 */
[C---:B------:R-:W-:Y:S02]  /*6590*/  ISETP.GT.AND P6, PT, R3.reuse, 0x80, P5 ;  /* 0x000000800300780c */ /* 0x040fe40002fc4270 */
[----:B------:R-:W-:-:S11]  /*65a0*/  ISETP.GT.AND P5, PT, R3, 0x88, P5 ;  /* 0x000000880300780c */ /* 0x000fd60002fa4270 */
[----:B0-----:R-:W-:Y:S02]  /*65b0*/  @P6 IMAD.MOV.U32 R4, RZ, RZ, R12 ;  /* 0x000000ffff046224 */ /* 0x001fe400078e000c */
[----:B------:R-:W-:-:S05]  /*65c0*/  @P6 IMAD.MOV.U32 R5, RZ, RZ, R13 ;  /* 0x000000ffff056224 */ /* 0x000fca00078e000d */
[----:B------:R0:W-:Y:S01]  /*65d0*/  @P6 STG.E desc[UR36][R4.64+0xa0], R15 ;  /* 0x0000a00f04006986 */ /* 0x0001e2000c101924 */
[C---:B------:R-:W-:Y:S02]  /*65e0*/  ISETP.GT.AND P6, PT, R3.reuse, 0x80, P3 ;  /* 0x000000800300780c */ /* 0x040fe40001fc4270 */
[----:B------:R-:W-:-:S11]  /*65f0*/  ISETP.GT.AND P3, PT, R3, 0x88, P3 ;  /* 0x000000880300780c */ /* 0x000fd60001f64270 */
[----:B0-----:R-:W-:Y:S02]  /*6600*/  @P6 IMAD.MOV.U32 R4, RZ, RZ, R12 ;  /* 0x000000ffff046224 */ /* 0x001fe400078e000c */
[----:B------:R-:W-:-:S05]  /*6610*/  @P6 IMAD.MOV.U32 R5, RZ, RZ, R13 ;  /* 0x000000ffff056224 */ /* 0x000fca00078e000d */
[----:B------:R0:W-:Y:S02]  /*6620*/  @P6 STG.E desc[UR36][R4.64+0xa4], R45 ;  /* 0x0000a42d04006986 */ /* 0x0001e4000c101924 */
[----:B0-----:R-:W-:Y:S02]  /*6630*/  @P5 IMAD.MOV.U32 R4, RZ, RZ, R6 ;  /* 0x000000ffff045224 */ /* 0x001fe400078e0006 */
[----:B------:R-:W-:-:S05]  /*6640*/  @P5 IMAD.MOV.U32 R5, RZ, RZ, R7 ;  /* 0x000000ffff055224 */ /* 0x000fca00078e0007 */
[----:B------:R0:W-:Y:S01]  /*6650*/  @P5 STG.E desc[UR36][R4.64+0xa0], R9 ;  /* 0x0000a00904005986 */ /* 0x0001e2000c101924 */
[C---:B------:R-:W-:Y:S02]  /*6660*/  ISETP.GT.AND P5, PT, R3.reuse, 0x80, P4 ;  /* 0x000000800300780c */ /* 0x040fe400027a4270 */
[----:B------:R-:W-:Y:S02]  /*6670*/  ISETP.GT.AND P4, PT, R3, 0x88, P4 ;  /* 0x000000880300780c */ /* 0x000fe40002784270 */
[----:B0-----:R-:W-:Y:S01]  /*6680*/  @P3 MOV R4, R6 ;  /* 0x0000000600043202 */ /* 0x001fe20000000f00 */
[----:B------:R-:W-:Y:S02]  /*6690*/  @P3 IMAD.MOV.U32 R5, RZ, RZ, R7 ;  /* 0x000000ffff053224 */ /* 0x000fe400078e0007 */
[----:B------:R-:W-:-:S03]  /*66a0*/  FMUL R9, R52, R90 ;  /* 0x0000005a34097220 */ /* 0x000fc60000400000 */
[----:B------:R0:W-:Y:S01]  /*66b0*/  @P3 STG.E desc[UR36][R4.64+0xa4], R47 ;  /* 0x0000a42f04003986 */ /* 0x0001e2000c101924 */
[C---:B------:R-:W-:Y:S02]  /*66c0*/  ISETP.GT.AND P3, PT, R3.reuse, 0x80, P0 ;  /* 0x000000800300780c */ /* 0x040fe40000764270 */
[----:B------:R-:W-:Y:S01]  /*66d0*/  ISETP.GT.AND P0, PT, R3, 0x88, P0 ;  /* 0x000000880300780c */ /* 0x000fe20000704270 */
[----:B0-----:R-:W-:Y:S02]  /*66e0*/  @P5 IMAD.MOV.U32 R4, RZ, RZ, R12 ;  /* 0x000000ffff045224 */ /* 0x001fe400078e000c */
[----:B------:R-:W-:-:S05]  /*66f0*/  @P5 IMAD.MOV.U32 R5, RZ, RZ, R13 ;  /* 0x000000ffff055224 */ /* 0x000fca00078e000d */
[----:B------:R0:W-:Y:S01]  /*6700*/  @P5 STG.E desc[UR36][R4.64+0xc0], R11 ;  /* 0x0000c00b04005986 */ /* 0x0001e2000c101924 */
[C---:B------:R-:W-:Y:S02]  /*6710*/  ISETP.GT.AND P5, PT, R3.reuse, 0x80, P2 ;  /* 0x000000800300780c */ /* 0x040fe400017a4270 */
[----:B------:R-:W-:Y:S01]  /*6720*/  ISETP.GT.AND P2, PT, R3, 0x88, P2 ;  /* 0x000000880300780c */ /* 0x000fe20001744270 */
[----:B0-----:R-:W-:Y:S02]  /*6730*/  @P3 IMAD.MOV.U32 R4, RZ, RZ, R12 ;  /* 0x000000ffff043224 */ /* 0x001fe400078e000c */
[----:B------:R-:W-:Y:S01]  /*6740*/  FMUL R11, R54, R90 ;  /* 0x0000005a360b7220 */ /* 0x000fe20000400000 */
[----:B------:R-:W-:-:S05]  /*6750*/  @P3 IMAD.MOV.U32 R5, RZ, RZ, R13 ;  /* 0x000000ffff053224 */ /* 0x000fca00078e000d */
[----:B------:R0:W-:Y:S01]  /*6760*/  @P3 STG.E desc[UR36][R4.64+0xc4], R49 ;  /* 0x0000c43104003986 */ /* 0x0001e2000c101924 */
[C---:B------:R-:W-:Y:S02]  /*6770*/  ISETP.GT.AND P3, PT, R3.reuse, 0x80, P1 ;  /* 0x000000800300780c */ /* 0x040fe40000f64270 */
[----:B------:R-:W-:Y:S01]  /*6780*/  ISETP.GT.AND P1, PT, R3, 0x88, P1 ;  /* 0x000000880300780c */ /* 0x000fe20000f24270 */
[----:B------:R-:W-:Y:S01]  /*6790*/  FMUL R3, R50, R90 ;  /* 0x0000005a32037220 */ /* 0x000fe20000400000 */
[----:B0-----:R-:W-:Y:S02]  /*67a0*/  @P4 IMAD.MOV.U32 R4, RZ, RZ, R6 ;  /* 0x000000ffff044224 */ /* 0x001fe400078e0006 */
[----:B------:R-:W-:-:S05]  /*67b0*/  @P4 IMAD.MOV.U32 R5, RZ, RZ, R7 ;  /* 0x000000ffff054224 */ /* 0x000fca00078e0007 */
[----:B------:R0:W-:Y:S02]  /*67c0*/  @P4 STG.E desc[UR36][R4.64+0xc0], R3 ;  /* 0x0000c00304004986 */ /* 0x0001e4000c101924 */
[----:B0-----:R-:W-:Y:S01]  /*67d0*/  @P0 MOV R4, R6 ;  /* 0x0000000600040202 */ /* 0x001fe20000000f00 */
[----:B------:R-:W-:-:S05]  /*67e0*/  @P0 IMAD.MOV.U32 R5, RZ, RZ, R7 ;  /* 0x000000ffff050224 */ /* 0x000fca00078e0007 */
[----:B------:R0:W-:Y:S02]  /*67f0*/  @P0 STG.E desc[UR36][R4.64+0xc4], R51 ;  /* 0x0000c43304000986 */ /* 0x0001e4000c101924 */
[----:B0-----:R-:W-:Y:S02]  /*6800*/  @P5 IMAD.MOV.U32 R4, RZ, RZ, R12 ;  /* 0x000000ffff045224 */ /* 0x001fe400078e000c */
[----:B------:R-:W-:-:S05]  /*6810*/  @P5 IMAD.MOV.U32 R5, RZ, RZ, R13 ;  /* 0x000000ffff055224 */ /* 0x000fca00078e000d */
[----:B------:R0:W-:Y:S04]  /*6820*/  @P5 STG.E desc[UR36][R4.64+0xe0], R9 ;  /* 0x0000e00904005986 */ /* 0x0001e8000c101924 */
[----:B------:R1:W-:Y:S01]  /*6830*/  @P3 STG.E desc[UR36][R12.64+0xe4], R53 ;  /* 0x0000e4350c003986 */ /* 0x0003e2000c101924 */
[----:B0-----:R-:W-:Y:S02]  /*6840*/  @P2 IMAD.MOV.U32 R4, RZ, RZ, R6 ;  /* 0x000000ffff042224 */ /* 0x001fe400078e0006 */
[----:B------:R-:W-:-:S05]  /*6850*/  @P2 IMAD.MOV.U32 R5, RZ, RZ, R7 ;  /* 0x000000ffff052224 */ /* 0x000fca00078e0007 */
[----:B------:R1:W-:Y:S04]  /*6860*/  @P2 STG.E desc[UR36][R4.64+0xe0], R11 ;  /* 0x0000e00b04002986 */ /* 0x0003e8000c101924 */
[----:B------:R1:W-:Y:S02]  /*6870*/  @P1 STG.E desc[UR36][R6.64+0xe4], R55 ;  /* 0x0000e43706001986 */ /* 0x0003e4000c101924 */
.L_x_156:
[----:B------:R-:W-:Y:S05]  /*6880*/  BSYNC B0 ;  /* 0x0000000000007941 */ /* 0x000fea0003800000 */
.L_x_32:
[----:B------:R-:W-:Y:S01]  /*6890*/  IADD3 R16, P0, R16, UR38, RZ ;  /* 0x0000002610107c10 */ /* 0x000fe2000ff1e0ff */
[----:B------:R-:W-:Y:S01]  /*68a0*/  ULDC.64 UR4, c[0x0][0x650] ;  /* 0x0001940000047ab9 */ /* 0x000fe20000000a00 */
[----:B------:R-:W-:Y:S01]  /*68b0*/  PRMT R3, RZ, 0x7610, R3 ;  /* 0x00007610ff037816 */ /* 0x000fe20000000003 */
[----:B------:R-:W-:Y:S01]  /*68c0*/  IMAD.MOV.U32 R103, RZ, RZ, -0x1 ;  /* 0xffffffffff677424 */ /* 0x000fe200078e00ff */
[----:B------:R-:W-:Y:S01]  /*68d0*/  IADD3.X R17, R17, UR41, RZ, P0, !PT ;  /* 0x0000002911117c10 */ /* 0x000fe200087fe4ff */
[----:B------:R-:W-:Y:S01]  /*68e0*/  IMAD.MOV.U32 R23, RZ, RZ, -0x1 ;  /* 0xffffffffff177424 */ /* 0x000fe200078e00ff */
[----:B------:R-:W-:-:S04]  /*68f0*/  ISETP.GE.U32.AND P0, PT, R16, UR4, PT ;  /* 0x0000000410007c0c */ /* 0x000fc8000bf06070 */
[----:B------:R-:W-:-:S13]  /*6900*/  ISETP.GE.U32.AND.EX P0, PT, R17, UR5, PT, P0 ;  /* 0x0000000511007c0c */ /* 0x000fda000bf06100 */
[----:B------:R-:W-:Y:S05]  /*6910*/  @P0 BRA `(.L_x_157) ;  /* 0x00000004004c0947 */ /* 0x000fea0003800000 */
[----:B-1----:R-:W1:Y:S01]  /*6920*/  LDC.64 R10, c[0x0][0x628] ;  /* 0x00018a00ff0a7b82 */ /* 0x002e620000000a00 */
[----:B0-23--:R-:W0:Y:S01]  /*6930*/  S2R R12, SR_CTAID.X ;  /* 0x00000000000c7919 */ /* 0x00de220000002500 */
[----:B------:R-:W-:Y:S01]  /*6940*/  MOV R8, R16 ;  /* 0x0000001000087202 */ /* 0x000fe20000000f00 */
[----:B------:R-:W-:Y:S01]  /*6950*/  IMAD.MOV.U32 R9, RZ, RZ, R17 ;  /* 0x000000ffff097224 */ /* 0x000fe200078e0011 */
[----:B------:R-:W2:Y:S04]  /*6960*/  S2R R20, SR_CTAID.Y ;  /* 0x0000000000147919 */ /* 0x000ea80000002600 */
[----:B------:R-:W3:Y:S08]  /*6970*/  LDC R0, c[0x0][0x630] ;  /* 0x00018c00ff007b82 */ /* 0x000ef00000000800 */
[----:B----4-:R-:W4:Y:S01]  /*6980*/  LDC.64 R14, c[0x0][0x620] ;  /* 0x00018800ff0e7b82 */ /* 0x010f220000000a00 */
[----:B-1----:R-:W-:-:S04]  /*6990*/  ISETP.NE.U32.AND P0, PT, R10, RZ, PT ;  /* 0x000000ff0a00720c */ /* 0x002fc80003f05070 */
[----:B------:R-:W-:-:S13]  /*69a0*/  ISETP.NE.AND.EX P0, PT, R11, RZ, PT, P0 ;  /* 0x000000ff0b00720c */ /* 0x000fda0003f05300 */
[----:B0-234-:R-:W-:Y:S05]  /*69b0*/  @!P0 BRA `(.L_x_158) ;  /* 0x0000000000288947 */ /* 0x01dfea0003800000 */
[----:B------:R-:W0:Y:S02]  /*69c0*/  LDC R3, c[0x0][0x634] ;  /* 0x00018d00ff037b82 */ /* 0x000e240000000800 */
[----:B0-----:R-:W-:-:S05]  /*69d0*/  IADD3 R3, P0, R16, R3, RZ ;  /* 0x0000000310037210 */ /* 0x001fca0007f1e0ff */
[----:B------:R-:W-:-:S04]  /*69e0*/  IMAD.X R13, RZ, RZ, R17, P0 ;  /* 0x000000ffff0d7224 */ /* 0x000fc800000e0611 */
[----:B------:R-:W-:-:S04]  /*69f0*/  IMAD.WIDE.U32 R4, R13, R10, RZ ;  /* 0x0000000a0d047225 */ /* 0x000fc800078e00ff */
[----:B------:R-:W-:-:S04]  /*6a00*/  IMAD.WIDE.U32 R6, P0, R3, R11, R4 ;  /* 0x0000000b03067225 */ /* 0x000fc80007800004 */
[----:B------:R-:W-:-:S04]  /*6a10*/  IMAD.WIDE.U32 R4, R3, R10, RZ ;  /* 0x0000000a03047225 */ /* 0x000fc800078e00ff */
[----:B------:R-:W-:Y:S01]  /*6a20*/  IMAD.X R9, RZ, RZ, RZ, P0 ;  /* 0x000000ffff097224 */ /* 0x000fe200000e06ff */
[----:B------:R-:W-:Y:S01]  /*6a30*/  IADD3 RZ, P0, R5, R6, RZ ;  /* 0x0000000605ff7210 */ /* 0x000fe20007f1e0ff */
[----:B------:R-:W-:-:S04]  /*6a40*/  IMAD.MOV.U32 R8, RZ, RZ, R7 ;  /* 0x000000ffff087224 */ /* 0x000fc800078e0007 */
[----:B------:R-:W-:-:S08]  /*6a50*/  IMAD.WIDE.U32.X R8, R13, R11, R8, P0 ;  /* 0x0000000b0d087225 */ /* 0x000fd000000e0408 */
.L_x_158:
[-CC-:B------:R-:W-:Y:S01]  /*6a60*/  SHF.R.U64 R23, R8, R0.reuse, R9.reuse ;  /* 0x0000000008177219 */ /* 0x180fe20000001209 */
[----:B------:R-:W0:Y:S01]  /*6a70*/  LDC.64 R26, c[0x0][0x640] ;  /* 0x00019000ff1a7b82 */ /* 0x000e220000000a00 */
[----:B------:R-:W-:Y:S01]  /*6a80*/  SHF.R.U32.HI R0, RZ, R0, R9 ;  /* 0x00000000ff007219 */ /* 0x000fe20000011609 */
[----:B------:R-:W-:Y:S01]  /*6a90*/  ULDC UR4, c[0x0][0x150] ;  /* 0x0000540000047ab9 */ /* 0x000fe20000000800 */
[----:B------:R-:W-:Y:S02]  /*6aa0*/  IADD3 R3, P0, RZ, -R23, RZ ;  /* 0x80000017ff037210 */ /* 0x000fe40007f1e0ff */
[----:B------:R-:W-:-:S03]  /*6ab0*/  I2FP.F32.U32 R7, R12 ;  /* 0x0000000c00077245 */ /* 0x000fc60000201000 */
[----:B------:R-:W1:Y:S01]  /*6ac0*/  LDC R6, c[0x0][0x618] ;  /* 0x00018600ff067b82 */ /* 0x000e620000000800 */
[----:B------:R-:W-:Y:S02]  /*6ad0*/  IMAD.X R5, RZ, RZ, ~R0, P0 ;  /* 0x000000ffff057224 */ /* 0x000fe400000e0e00 */
[----:B------:R-:W-:Y:S01]  /*6ae0*/  FMUL R7, R7, UR4 ;  /* 0x0000000407077c20 */ /* 0x000fe20008400000 */
[----:B------:R-:W-:Y:S01]  /*6af0*/  ULDC UR4, c[0x0][0x154] ;  /* 0x0000550000047ab9 */ /* 0x000fe20000000800 */
[-C--:B------:R-:W-:Y:S02]  /*6b00*/  IMAD R0, R5, R14.reuse, RZ ;  /* 0x0000000e05007224 */ /* 0x080fe400078e02ff */
[C---:B------:R-:W-:Y:S01]  /*6b10*/  IMAD.WIDE.U32 R4, R3.reuse, R14, R16 ;  /* 0x0000000e03047225 */ /* 0x040fe200078e0010 */
[----:B------:R-:W2:Y:S01]  /*6b20*/  LDC R11, c[0x0][0x608] ;  /* 0x00018200ff0b7b82 */ /* 0x000ea20000000800 */
[----:B------:R-:W3:Y:S02]  /*6b30*/  F2I.U32.TRUNC.NTZ R7, R7 ;  /* 0x0000000700077305 */ /* 0x000ee4000020f000 */
[----:B------:R-:W-:-:S04]  /*6b40*/  IMAD R3, R3, R15, R0 ;  /* 0x0000000f03037224 */ /* 0x000fc800078e0200 */
[----:B------:R-:W-:Y:S01]  /*6b50*/  IMAD.IADD R3, R5, 0x1, R3 ;  /* 0x0000000105037824 */ /* 0x000fe200078e0203 */
[----:B------:R-:W4:Y:S01]  /*6b60*/  LDC R8, c[0x0][0x658] ;  /* 0x00019600ff087b82 */ /* 0x000f220000000800 */
[----:B------:R-:W-:Y:S02]  /*6b70*/  I2FP.F32.U32 R5, R20 ;  /* 0x0000001400057245 */ /* 0x000fe40000201000 */
[----:B0-----:R-:W-:-:S04]  /*6b80*/  ISETP.NE.U32.AND P0, PT, R26, RZ, PT ;  /* 0x000000ff1a00720c */ /* 0x001fc80003f05070 */
[----:B------:R-:W-:Y:S01]  /*6b90*/  ISETP.NE.AND.EX P0, PT, R27, RZ, PT, P0 ;  /* 0x000000ff1b00720c */ /* 0x000fe20003f05300 */
[----:B------:R-:W0:Y:S01]  /*6ba0*/  LDC R9, c[0x0][0x144] ;  /* 0x00005100ff097b82 */ /* 0x000e220000000800 */
[-C--:B-1----:R-:W-:Y:S01]  /*6bb0*/  SHF.R.U64 R13, R4, R6.reuse, R3 ;  /* 0x00000006040d7219 */ /* 0x082fe20000001203 */
[----:B---3--:R-:W-:Y:S01]  /*6bc0*/  IMAD.MOV R7, RZ, RZ, -R7 ;  /* 0x000000ffff077224 */ /* 0x008fe200078e0a07 */
[----:B------:R-:W-:Y:S01]  /*6bd0*/  SHF.R.U32.HI R0, RZ, R6, R3 ;  /* 0x00000006ff007219 */ /* 0x000fe20000011603 */
[----:B------:R-:W-:-:S04]  /*6be0*/  FMUL R6, R5, UR4 ;  /* 0x0000000405067c20 */ /* 0x000fc80008400000 */
[----:B------:R-:W1:Y:S01]  /*6bf0*/  LDC R21, c[0x0][0x148] ;  /* 0x00005200ff157b82 */ /* 0x000e620000000800 */
[----:B------:R3:W0:Y:S01]  /*6c00*/  F2I.U32.TRUNC.NTZ R14, R6 ;  /* 0x00000006000e7305 */ /* 0x000622000020f000 */
[-CC-:B--2---:R-:W-:Y:S02]  /*6c10*/  SHF.R.U64 R10, R13, R11.reuse, R0.reuse ;  /* 0x0000000b0d0a7219 */ /* 0x184fe40000001200 */
[----:B------:R-:W-:-:S04]  /*6c20*/  SHF.R.U32.HI R3, RZ, R11, R0 ;  /* 0x0000000bff037219 */ /* 0x000fc80000011600 */
[----:B------:R-:W2:Y:S01]  /*6c30*/  LDC R24, c[0x0][0x648] ;  /* 0x00019200ff187b82 */ /* 0x000ea20000000800 */
[-CC-:B----4-:R-:W-:Y:S02]  /*6c40*/  SHF.R.U64 R15, R10, R8.reuse, R3.reuse ;  /* 0x000000080a0f7219 */ /* 0x190fe40000001203 */
[----:B------:R-:W-:Y:S02]  /*6c50*/  SHF.R.U32.HI R5, RZ, R8, R3 ;  /* 0x00000008ff057219 */ /* 0x000fe40000011603 */
[----:B------:R-:W-:-:S03]  /*6c60*/  MOV R4, R15 ;  /* 0x0000000f00047202 */ /* 0x000fc60000000f00 */
[----:B------:R-:W4:Y:S01]  /*6c70*/  LDC R28, c[0x0][0x638] ;  /* 0x00018e00ff1c7b82 */ /* 0x000f220000000800 */
[----:B0-----:R-:W-:-:S07]  /*6c80*/  IMAD R25, R9, R7, R12 ;  /* 0x0000000709197224 */ /* 0x001fce00078e020c */
[----:B------:R-:W0:Y:S08]  /*6c90*/  LDC R29, c[0x0][0x610] ;  /* 0x00018400ff1d7b82 */ /* 0x000e300000000800 */
[----:B------:R-:W0:Y:S01]  /*6ca0*/  LDC R30, c[0x0][0x600] ;  /* 0x00018000ff1e7b82 */ /* 0x000e220000000800 */
[----:B-1-3--:R-:W-:Y:S05]  /*6cb0*/  @!P0 BRA `(.L_x_159) ;  /* 0x0000000000288947 */ /* 0x00afea0003800000 */
[----:B------:R-:W1:Y:S02]  /*6cc0*/  LDC R0, c[0x0][0x64c] ;  /* 0x00019300ff007b82 */ /* 0x000e640000000800 */
[----:B-1----:R-:W-:-:S05]  /*6cd0*/  IADD3 R3, P0, R15, R0, RZ ;  /* 0x000000000f037210 */ /* 0x002fca0007f1e0ff */
        /* <DEDUP_REMOVED lines=8> */
.L_x_159:
[----:B------:R-:W-:Y:S01]  /*6d60*/  ISETP.NE.AND P0, PT, R2, 0x1, PT ;  /* 0x000000010200780c */ /* 0x000fe20003f05270 */
[----:B------:R-:W-:Y:S01]  /*6d70*/  IMAD.MOV R14, RZ, RZ, -R14 ;  /* 0x000000ffff0e7224 */ /* 0x000fe200078e0a0e */
[----:B--2---:R-:W-:Y:S02]  /*6d80*/  SHF.R.U64 R0, R4, R24, R5 ;  /* 0x0000001804007219 */ /* 0x004fe40000001205 */
[----:B------:R-:W-:Y:S02]  /*6d90*/  LOP3.LUT R3, R10, R101, RZ, 0xc0, !PT ;  /* 0x000000650a037212 */ /* 0x000fe400078ec0ff */
[----:B------:R-:W-:Y:S01]  /*6da0*/  LOP3.LUT R6, R13, R100, RZ, 0xc0, !PT ;  /* 0x000000640d067212 */ /* 0x000fe200078ec0ff */
[----:B------:R-:W-:Y:S02]  /*6db0*/  IMAD.MOV R4, RZ, RZ, -R0 ;  /* 0x000000ffff047224 */ /* 0x000fe400078e0a00 */
[----:B------:R-:W-:Y:S02]  /*6dc0*/  IMAD R0, R96, R0, R3 ;  /* 0x0000000060007224 */ /* 0x000fe400078e0203 */
[----:B----4-:R-:W-:-:S02]  /*6dd0*/  IMAD R3, R4, R28, R15 ;  /* 0x0000001c04037224 */ /* 0x010fc400078e020f */
[----:B------:R-:W-:Y:S02]  /*6de0*/  @P0 IMAD R25, R21, R14, R20 ;  /* 0x0000000e15190224 */ /* 0x000fe400078e0214 */
[----:B0-----:R-:W-:Y:S02]  /*6df0*/  IMAD R5, R3, R30, R6 ;  /* 0x0000001e03057224 */ /* 0x001fe400078e0206 */
[----:B------:R-:W-:Y:S02]  /*6e00*/  IMAD R0, R0, R29, R25 ;  /* 0x0000001d00007224 */ /* 0x000fe400078e0219 */
[----:B------:R-:W-:-:S03]  /*6e10*/  IMAD.MOV.U32 R4, RZ, RZ, 0x1 ;  /* 0x00000001ff047424 */ /* 0x000fc600078e00ff */
[----:B------:R-:W-:Y:S02]  /*6e20*/  SEL R103, R5, R0, !P0 ;  /* 0x0000000005677207 */ /* 0x000fe40004000000 */
[----:B------:R-:W-:Y:S02]  /*6e30*/  PRMT R3, R4, 0x7610, R3 ;  /* 0x0000761004037816 */ /* 0x000fe40000000003 */
[----:B------:R-:W-:-:S07]  /*6e40*/  SEL R0, R0, R5, !P0 ;  /* 0x0000000500007207 */ /* 0x000fce0004000000 */
.L_x_157:
[----:B------:R-:W-:Y:S01]  /*6e50*/  UIADD3 UR42, UR43, UR42, URZ ;  /* 0x0000002a2b2a7290 */ /* 0x000fe2000fffe03f */
[----:B------:R-:W-:Y:S01]  /*6e60*/  LOP3.LUT P0, RZ, R3, 0xff, RZ, 0xc0, !PT ;  /* 0x000000ff03ff7812 */ /* 0x000fe2000780c0ff */
[----:B------:R-:W-:Y:S02]  /*6e70*/  IMAD.MOV.U32 R115, RZ, RZ, R0 ;  /* 0x000000ffff737224 */ /* 0x000fe400078e0000 */
[----:B------:R-:W-:Y:S02]  /*6e80*/  USHF.R.U32.HI UR4, URZ, 0x1, UR42 ;  /* 0x000000013f047899 */ /* 0x000fe4000801162a */
[----:B------:R-:W-:Y:S02]  /*6e90*/  UISETP.GT.U32.AND UP1, UPT, UR42, 0x1, UPT ;  /* 0x000000012a00788c */ /* 0x000fe4000bf24070 */
[----:B------:R-:W-:Y:S02]  /*6ea0*/  ULOP3.LUT UR4, UR4, 0x1, URZ, 0xc0, !UPT ;  /* 0x0000000104047892 */ /* 0x000fe4000f8ec03f */
[----:B------:R-:W-:-:S02]  /*6eb0*/  UISETP.LT.U32.AND UP1, UPT, UR43, 0x2, UP1 ;  /* 0x000000022b00788c */ /* 0x000fc40008f21070 */
[----:B------:R-:W-:Y:S02]  /*6ec0*/  UISETP.NE.U32.AND UP0, UPT, UR4, 0x1, UPT ;  /* 0x000000010400788c */ /* 0x000fe4000bf05070 */
[----:B------:R-:W-:Y:S02]  /*6ed0*/  USEL UR5, URZ, 0x1, !UP1 ;  /* 0x000000013f057887 */ /* 0x000fe4000c800000 */
[----:B------:R-:W-:Y:S02]  /*6ee0*/  UISETP.GT.U32.AND UP0, UPT, UR43, 0x1, !UP0 ;  /* 0x000000012b00788c */ /* 0x000fe4000c704070 */
[----:B------:R-:W-:Y:S02]  /*6ef0*/  ULOP3.LUT UR42, UR42, 0x1, URZ, 0xc0, !UPT ;  /* 0x000000012a2a7892 */ /* 0x000fe4000f8ec03f */
[----:B------:R-:W-:-:S04]  /*6f00*/  USEL UR4, URZ, 0x1, !UP0 ;  /* 0x000000013f047887 */ /* 0x000fc8000c000000 */
[----:B------:R-:W-:Y:S01]  /*6f10*/  ULOP3.LUT UR40, UR4, UR40, UR5, 0x96, !UPT ;  /* 0x0000002804287292 */ /* 0x000fe2000f8e9605 */
[----:B------:R-:W-:Y:S11]  /*6f20*/  @P0 BRA `(.L_x_160) ;  /* 0xffffffa400540947 */ /* 0x000ff6000383ffff */
[----:B------:R-:W-:Y:S05]  /*6f30*/  EXIT ;  /* 0x000000000000794d */ /* 0x000fea0003800000 */
.L_x_7:
[----:B------:R-:W-:Y:S01]  /*6f40*/  ULDC.64 UR4, c[0x0][0x650] ;  /* 0x0001940000047ab9 */ /* 0x000fe20000000a00 */
[----:B------:R-:W-:Y:S01]  /*6f50*/  PRMT R8, RZ, 0x7610, R8 ;  /* 0x00007610ff087816 */ /* 0x000fe20000000008 */
[----:B------:R-:W-:Y:S01]  /*6f60*/  IMAD.MOV.U32 R20, RZ, RZ, -0x1 ;  /* 0xffffffffff147424 */ /* 0x000fe200078e00ff */
[----:B------:R-:W-:Y:S01]  /*6f70*/  ISETP.GE.U32.AND P0, PT, R16, UR4, PT ;  /* 0x0000000410007c0c */ /* 0x000fe2000bf06070 */
[----:B------:R-:W-:Y:S01]  /*6f80*/  IMAD.MOV.U32 R6, RZ, RZ, -0x1 ;  /* 0xffffffffff067424 */ /* 0x000fe200078e00ff */
[----:B------:R-:W-:Y:S02]  /*6f90*/  MOV R21, 0xffffffff ;  /* 0xffffffff00157802 */ /* 0x000fe40000000f00 */
        /* <DEDUP_REMOVED lines=20> */
.L_x_162:
[----:B------:R-:W0:Y:S01]  /*70e0*/  LDC.64 R28, c[0x0][0x640] ;  /* 0x00019000ff1c7b82 */ /* 0x000e220000000a00 */
[-CC-:B------:R-:W-:Y:S01]  /*70f0*/  SHF.R.U64 R22, R14, R6.reuse, R15.reuse ;  /* 0x000000060e167219 */ /* 0x180fe2000000120f */
[----:B------:R-:W-:Y:S01]  /*7100*/  IMAD.MOV.U32 R30, RZ, RZ, 0x1 ;  /* 0x00000001ff1e7424 */ /* 0x000fe200078e00ff */
[----:B------:R-:W-:Y:S02]  /*7110*/  SHF.R.U32.HI R6, RZ, R6, R15 ;  /* 0x00000006ff067219 */ /* 0x000fe4000001160f */
[----:B------:R-:W-:-:S03]  /*7120*/  IADD3 R13, P0, RZ, -R22, RZ ;  /* 0x80000016ff0d7210 */ /* 0x000fc60007f1e0ff */
[----:B------:R-:W1:Y:S01]  /*7130*/  LDC R12, c[0x0][0x618] ;  /* 0x00018600ff0c7b82 */ /* 0x000e620000000800 */
[----:B------:R-:W-:-:S05]  /*7140*/  IADD3.X R11, RZ, ~R6, RZ, P0, !PT ;  /* 0x80000006ff0b7210 */ /* 0x000fca00007fe4ff */
[-C--:B------:R-:W-:Y:S02]  /*7150*/  IMAD R6, R11, R26.reuse, RZ ;  /* 0x0000001a0b067224 */ /* 0x080fe400078e02ff */
[----:B------:R-:W2:Y:S01]  /*7160*/  LDC R14, c[0x0][0x608] ;  /* 0x00018200ff0e7b82 */ /* 0x000ea20000000800 */
[----:B------:R-:W-:-:S04]  /*7170*/  IMAD.WIDE.U32 R10, R13, R26, R16 ;  /* 0x0000001a0d0a7225 */ /* 0x000fc800078e0010 */
[----:B------:R-:W-:-:S03]  /*7180*/  IMAD R13, R13, R27, R6 ;  /* 0x0000001b0d0d7224 */ /* 0x000fc600078e0206 */
[----:B------:R-:W3:Y:S01]  /*7190*/  LDC R25, c[0x0][0x658] ;  /* 0x00019600ff197b82 */ /* 0x000ee20000000800 */
[----:B------:R-:W-:Y:S01]  /*71a0*/  IMAD.IADD R11, R11, 0x1, R13 ;  /* 0x000000010b0b7824 */ /* 0x000fe200078e020d */
[----:B0-----:R-:W-:-:S04]  /*71b0*/  ISETP.NE.U32.AND P0, PT, R28, RZ, PT ;  /* 0x000000ff1c00720c */ /* 0x001fc80003f05070 */
[----:B------:R-:W-:Y:S02]  /*71c0*/  ISETP.NE.AND.EX P0, PT, R29, RZ, PT, P0 ;  /* 0x000000ff1d00720c */ /* 0x000fe40003f05300 */
[----:B------:R-:W0:Y:S01]  /*71d0*/  LDC R20, c[0x0][0x600] ;  /* 0x00018000ff147b82 */ /* 0x000e220000000800 */
[-CC-:B-1----:R-:W-:Y:S01]  /*71e0*/  SHF.R.U64 R8, R10, R12.reuse, R11.reuse ;  /* 0x0000000c0a087219 */ /* 0x182fe2000000120b */
[----:B------:R-:W-:Y:S01]  /*71f0*/  IMAD.MOV.U32 R10, RZ, RZ, -0x1 ;  /* 0xffffffffff0a7424 */ /* 0x000fe200078e00ff */
[----:B------:R-:W-:-:S05]  /*7200*/  SHF.R.U32.HI R11, RZ, R12, R11 ;  /* 0x0000000cff0b7219 */ /* 0x000fca000001160b */
[----:B------:R-:W1:Y:S01]  /*7210*/  LDC R26, c[0x0][0x648] ;  /* 0x00019200ff1a7b82 */ /* 0x000e620000000800 */
[-CC-:B--2---:R-:W-:Y:S02]  /*7220*/  SHF.R.U64 R21, R8, R14.reuse, R11.reuse ;  /* 0x0000000e08157219 */ /* 0x184fe4000000120b */
[----:B------:R-:W-:-:S05]  /*7230*/  SHF.R.U32.HI R6, RZ, R14, R11 ;  /* 0x0000000eff067219 */ /* 0x000fca000001160b */
[----:B------:R-:W2:Y:S01]  /*7240*/  LDC R27, c[0x0][0x638] ;  /* 0x00018e00ff1b7b82 */ /* 0x000ea20000000800 */
[-C--:B---3--:R-:W-:Y:S02]  /*7250*/  SHF.L.U32 R10, R10, R25.reuse, RZ ;  /* 0x000000190a0a7219 */ /* 0x088fe400000006ff */
[-CC-:B------:R-:W-:Y:S02]  /*7260*/  SHF.R.U64 R23, R21, R25.reuse, R6.reuse ;  /* 0x0000001915177219 */ /* 0x180fe40000001206 */
[----:B------:R-:W-:Y:S02]  /*7270*/  LOP3.LUT R32, RZ, R10, RZ, 0x33, !PT ;  /* 0x0000000aff207212 */ /* 0x000fe400078e33ff */
[----:B------:R-:W-:Y:S01]  /*7280*/  SHF.R.U32.HI R11, RZ, R25, R6 ;  /* 0x00000019ff0b7219 */ /* 0x000fe20000011606 */
[----:B------:R-:W3:Y:S01]  /*7290*/  LDC R31, c[0x0][0x610] ;  /* 0x00018400ff1f7b82 */ /* 0x000ee20000000800 */
[----:B------:R-:W-:Y:S01]  /*72a0*/  IMAD.MOV.U32 R10, RZ, RZ, R23 ;  /* 0x000000ffff0a7224 */ /* 0x000fe200078e0017 */
[----:B------:R-:W-:Y:S06]  /*72b0*/  @!P0 BRA `(.L_x_163) ;  /* 0x0000000000288947 */ /* 0x000fec0003800000 */
[----:B------:R-:W4:Y:S02]  /*72c0*/  LDC R6, c[0x0][0x64c] ;  /* 0x00019300ff067b82 */ /* 0x000f240000000800 */
[----:B----4-:R-:W-:-:S05]  /*72d0*/  IADD3 R15, P0, R23, R6, RZ ;  /* 0x00000006170f7210 */ /* 0x010fca0007f1e0ff */
[----:B------:R-:W-:-:S04]  /*72e0*/  IMAD.X R19, RZ, RZ, R11, P0 ;  /* 0x000000ffff137224 */ /* 0x000fc800000e060b */
[----:B------:R-:W-:-:S04]  /*72f0*/  IMAD.WIDE.U32 R10, R19, R28, RZ ;  /* 0x0000001c130a7225 */ /* 0x000fc800078e00ff */
[----:B------:R-:W-:-:S04]  /*7300*/  IMAD.WIDE.U32 R12, P0, R15, R29, R10 ;  /* 0x0000001d0f0c7225 */ /* 0x000fc8000780000a */
[----:B------:R-:W-:Y:S01]  /*7310*/  IMAD.WIDE.U32 R10, R15, R28, RZ ;  /* 0x0000001c0f0a7225 */ /* 0x000fe200078e00ff */
[----:B------:R-:W-:-:S03]  /*7320*/  MOV R14, R13 ;  /* 0x0000000d000e7202 */ /* 0x000fc60000000f00 */
[----:B------:R-:W-:Y:S01]  /*7330*/  IMAD.X R15, RZ, RZ, RZ, P0 ;  /* 0x000000ffff0f7224 */ /* 0x000fe200000e06ff */
[----:B------:R-:W-:-:S05]  /*7340*/  IADD3 RZ, P0, R11, R12, RZ ;  /* 0x0000000c0bff7210 */ /* 0x000fca0007f1e0ff */
[----:B------:R-:W-:-:S08]  /*7350*/  IMAD.WIDE.U32.X R10, R19, R29, R14, P0 ;  /* 0x0000001d130a7225 */ /* 0x000fd000000e040e */
.L_x_163:
[----:B------:R-:W-:Y:S02]  /*7360*/  ISETP.NE.AND P0, PT, R2, 0x1, PT ;  /* 0x000000010200780c */ /* 0x000fe40003f05270 */
[----:B-1----:R-:W-:Y:S01]  /*7370*/  SHF.R.U64 R6, R10, R26, R11 ;  /* 0x0000001a0a067219 */ /* 0x002fe2000000120b */
[----:B0-----:R-:W-:Y:S01]  /*7380*/  VIADD R11, R20, 0xffffffff ;  /* 0xffffffff140b7836 */ /* 0x001fe20000000000 */
[----:B------:R-:W-:Y:S02]  /*7390*/  SHF.L.U32 R30, R30, R25, RZ ;  /* 0x000000191e1e7219 */ /* 0x000fe400000006ff */
[----:B------:R-:W-:Y:S01]  /*73a0*/  LOP3.LUT R5, R21, R32, RZ, 0xc0, !PT ;  /* 0x0000002015057212 */ /* 0x000fe200078ec0ff */
[----:B------:R-:W-:-:S04]  /*73b0*/  IMAD.MOV R10, RZ, RZ, -R6 ;  /* 0x000000ffff0a7224 */ /* 0x000fc800078e0a06 */
[----:B------:R-:W-:Y:S01]  /*73c0*/  IMAD R6, R30, R6, R5 ;  /* 0x000000061e067224 */ /* 0x000fe200078e0205 */
[----:B------:R-:W-:Y:S01]  /*73d0*/  LOP3.LUT R5, R8, R11, RZ, 0xc0, !PT ;  /* 0x0000000b08057212 */ /* 0x000fe200078ec0ff */
[----:B------:R-:W-:Y:S02]  /*73e0*/  @P0 IMAD R7, R9, R24, R4 ;  /* 0x0000001809070224 */ /* 0x000fe400078e0204 */
[----:B--2---:R-:W-:Y:S02]  /*73f0*/  IMAD R4, R10, R27, R23 ;  /* 0x0000001b0a047224 */ /* 0x004fe400078e0217 */
[----:B---3--:R-:W-:Y:S02]  /*7400*/  IMAD R7, R6, R31, R7 ;  /* 0x0000001f06077224 */ /* 0x008fe400078e0207 */
[----:B------:R-:W-:Y:S02]  /*7410*/  IMAD R4, R4, R20, R5 ;  /* 0x0000001404047224 */ /* 0x000fe400078e0205 */
[----:B------:R-:W-:-:S02]  /*7420*/  IMAD.MOV.U32 R8, RZ, RZ, 0x1 ;  /* 0x00000001ff087424 */ /* 0x000fc400078e00ff */
[----:B------:R-:W-:Y:S01]  /*7430*/  IMAD.MOV.U32 R6, RZ, RZ, R22 ;  /* 0x000000ffff067224 */ /* 0x000fe200078e0016 */
[----:B------:R-:W-:Y:S02]  /*7440*/  SEL R20, R4, R7, !P0 ;  /* 0x0000000704147207 */ /* 0x000fe40004000000 */
[----:B------:R-:W-:-:S07]  /*7450*/  SEL R21, R7, R4, !P0 ;  /* 0x0000000407157207 */ /* 0x000fce0004000000 */
.L_x_161:
[----:B------:R-:W-:-:S08]  /*7460*/  NOP ;  /* 0x0000000000007918 */ /* 0x000fd00000000000 */
[----:B------:R-:W0:-:S00]  /*7470*/  USETMAXREG.DEALLOC.CTAPOOL 0x28 ;  /* 0x00000028000079c8 */ /* 0x000e0000080e0500 */
[----:B0-----:R-:W-:-:S13]  /*7480*/  ISETP.NE.AND P0, PT, R3, RZ, PT ;  /* 0x000000ff0300720c */ /* 0x001fda0003f05270 */
[----:B------:R-:W-:Y:S05]  /*7490*/  @P0 EXIT ;  /* 0x000000000000094d */ /* 0x000fea0003800000 */
[----:B------:R-:W-:Y:S01]  /*74a0*/  LOP3.LUT P0, RZ, R8, 0xff, RZ, 0xc0, !PT ;  /* 0x000000ff08ff7812 */ /* 0x000fe2000780c0ff */
[----:B------:R-:W-:Y:S02]  /*74b0*/  IMAD.MOV.U32 R3, RZ, RZ, 0x1 ;  /* 0x00000001ff037424 */ /* 0x000fe400078e00ff */
[----:B------:R-:W-:-:S10]  /*74c0*/  IMAD.MOV.U32 R8, RZ, RZ, RZ ;  /* 0x000000ffff087224 */ /* 0x000fd400078e00ff */
[----:B------:R-:W-:Y:S05]  /*74d0*/  @!P0 BRA `(.L_x_164) ;  /* 0x0000000c005c8947 */ /* 0x000fea0003800000 */
[----:B------:R-:W0:Y:S01]  /*74e0*/  LDC R3, c[0x0][0x28c] ;  /* 0x0000a300ff037b82 */ /* 0x000e220000000800 */
[----:B------:R-:W1:Y:S01]  /*74f0*/  S2R R12, SR_CgaCtaId ;  /* 0x00000000000c7919 */ /* 0x000e620000008800 */
[----:B------:R-:W-:Y:S01]  /*7500*/  ULDC UR5, c[0x0][0x658] ;  /* 0x0001960000057ab9 */ /* 0x000fe20000000800 */
[----:B------:R-:W-:Y:S01]  /*7510*/  UMOV UR6, 0xffffffff ;  /* 0xffffffff00067882 */ /* 0x000fe20000000000 */
[----:B------:R-:W-:Y:S01]  /*7520*/  BSSY B0, `(.L_x_164) ;  /* 0x00000d2000007945 */ /* 0x000fe20003800000 */
[----:B------:R-:W-:Y:S01]  /*7530*/  USHF.L.U32 UR6, UR6, UR5, URZ ;  /* 0x0000000506067299 */ /* 0x000fe2000800063f */
[----:B------:R-:W-:Y:S01]  /*7540*/  IMAD.MOV.U32 R10, RZ, RZ, 0x1 ;  /* 0x00000001ff0a7424 */ /* 0x000fe200078e00ff */
[----:B------:R-:W-:Y:S01]  /*7550*/  LOP3.LUT R19, R18, 0x2, RZ, 0xfc, !PT ;  /* 0x0000000212137812 */ /* 0x000fe200078efcff */
[----:B------:R-:W-:Y:S01]  /*7560*/  IMAD.MOV.U32 R8, RZ, RZ, RZ ;  /* 0x000000ffff087224 */ /* 0x000fe200078e00ff */
[----:B------:R-:W-:Y:S01]  /*7570*/  ULDC UR4, c[0x0][0x600] ;  /* 0x0001800000047ab9 */ /* 0x000fe20000000800 */
[----:B------:R-:W-:Y:S01]  /*7580*/  UMOV UR7, 0x1 ;  /* 0x0000000100077882 */ /* 0x000fe20000000000 */
[----:B------:R-:W-:-:S02]  /*7590*/  UIADD3 UR4, UR4, -0x1, URZ ;  /* 0xffffffff04047890 */ /* 0x000fc4000fffe03f */
[----:B------:R-:W-:Y:S02]  /*75a0*/  USHF.L.U32 UR5, UR7, UR5, URZ ;  /* 0x0000000507057299 */ /* 0x000fe4000800063f */
[----:B------:R-:W-:Y:S01]  /*75b0*/  ULOP3.LUT UR6, URZ, UR6, URZ, 0x33, !UPT ;  /* 0x000000063f067292 */ /* 0x000fe2000f8e333f */
[----:B------:R-:W-:Y:S01]  /*75c0*/  ULDC.64 UR30, c[0x0][0x198] ;  /* 0x00006600001e7ab9 */ /* 0x000fe20000000a00 */
[----:B0-----:R-:W-:-:S04]  /*75d0*/  IADD3 R3, R3, 0x3f, RZ ;  /* 0x0000003f03037810 */ /* 0x001fc80007ffe0ff */
[----:B------:R-:W-:-:S04]  /*75e0*/  SHF.R.S32.HI R4, RZ, 0x1f, R3 ;  /* 0x0000001fff047819 */ /* 0x000fc80000011403 */
[----:B------:R-:W-:Y:S01]  /*75f0*/  LEA.HI R4, R4, R3, RZ, 0x6 ;  /* 0x0000000304047211 */ /* 0x000fe200078f30ff */
[C---:B-1----:R-:W-:Y:S02]  /*7600*/  IMAD.SHL.U32 R11, R12.reuse, 0x8, RZ ;  /* 0x000000080c0b7824 */ /* 0x042fe400078e00ff */
[----:B------:R-:W-:Y:S01]  /*7610*/  IMAD.SHL.U32 R12, R12, 0x100, RZ ;  /* 0x000001000c0c7824 */ /* 0x000fe200078e00ff */
[----:B------:R-:W-:Y:S01]  /*7620*/  SHF.R.S32.HI R9, RZ, 0x6, R4 ;  /* 0x00000006ff097819 */ /* 0x000fe20000011404 */
[----:B------:R-:W-:Y:S01]  /*7630*/  IMAD.MOV.U32 R3, RZ, RZ, 0x1 ;  /* 0x00000001ff037424 */ /* 0x000fe200078e00ff */
[----:B------:R-:W-:Y:S02]  /*7640*/  LOP3.LUT R11, R11, 0x38, RZ, 0xc0, !PT ;  /* 0x000000380b0b7812 */ /* 0x000fe400078ec0ff */
[----:B------:R-:W-:Y:S01]  /*7650*/  LOP3.LUT R12, R12, 0x700, RZ, 0xc0, !PT ;  /* 0x000007000c0c7812 */ /* 0x000fe200078ec0ff */
[----:B------:R-:W-:-:S07]  /*7660*/  VIADD R13, R9, 0x1 ;  /* 0x00000001090d7836 */ /* 0x000fce0000000000 */
.L_x_175:
[----:B------:R-:W-:-:S03]  /*7670*/  UMOV UR7, 0xffffffff ;  /* 0xffffffff00077882 */ /* 0x000fc60000000000 */
[----:B------:R-:W-:Y:S05]  /*7680*/  BRA.DIV UR7, `(.L_x_165) ;  /* 0x0000000e07907947 */ /* 0x000fea000b800000 */
[----:B------:R-:W-:-:S13]  /*7690*/  ELECT P6, URZ, PT ;  /* 0x00000000003f782f */ /* 0x000fda00038c0000 */
.L_x_184:
[----:B------:R-:W0:Y:S01]  /*76a0*/  LDC R4, c[0x0][0x28c] ;  /* 0x0000a300ff047b82 */ /* 0x000e220000000800 */
[----:B------:R-:W-:Y:S01]  /*76b0*/  BSSY B1, `(.L_x_166) ;  /* 0x0000044000017945 */ /* 0x000fe20003800000 */
[----:B0-----:R-:W-:-:S13]  /*76c0*/  ISETP.LT.OR P6, PT, R4, 0x1, !P6 ;  /* 0x000000010400780c */ /* 0x001fda00077c1670 */
[----:B------:R-:W-:Y:S05]  /*76d0*/  @P6 BRA `(.L_x_167) ;  /* 0x0000000400046947 */ /* 0x000fea0003800000 */
[----:B------:R-:W-:Y:S01]  /*76e0*/  LEA R20, R20, R11, 0x6 ;  /* 0x0000000b14147211 */ /* 0x000fe200078e30ff */
[----:B------:R-:W-:Y:S02]  /*76f0*/  IMAD.SHL.U32 R21, R21, 0x100, RZ ;  /* 0x0000010015157824 */ /* 0x000fe400078e00ff */
[----:B------:R-:W-:Y:S02]  /*7700*/  IMAD.MOV.U32 R24, RZ, RZ, RZ ;  /* 0x000000ffff187224 */ /* 0x000fe400078e00ff */
[----:B------:R-:W-:Y:S02]  /*7710*/  IMAD.MOV.U32 R4, RZ, RZ, R13 ;  /* 0x000000ffff047224 */ /* 0x000fe400078e000d */
[----:B------:R-:W-:Y:S02]  /*7720*/  IMAD.MOV.U32 R5, RZ, RZ, R3 ;  /* 0x000000ffff057224 */ /* 0x000fe400078e0003 */
[----:B------:R-:W-:-:S07]  /*7730*/  IMAD.MOV.U32 R7, RZ, RZ, R8 ;  /* 0x000000ffff077224 */ /* 0x000fce00078e0008 */
.L_x_170:
[----:B------:R-:W0:Y:S01]  /*7740*/  S2R R15, SR_CgaCtaId ;  /* 0x00000000000f7919 */ /* 0x000e220000008800 */
[----:B------:R-:W-:Y:S02]  /*7750*/  MOV R14, 0x400 ;  /* 0x00000400000e7802 */ /* 0x000fe40000000f00 */
[----:B------:R-:W-:Y:S02]  /*7760*/  ISETP.NE.AND P1, PT, R0, RZ, PT ;  /* 0x000000ff0000720c */ /* 0x000fe40003f25270 */
[----:B0-----:R-:W-:Y:S02]  /*7770*/  LEA R22, R15, R14, 0x18 ;  /* 0x0000000e0f167211 */ /* 0x001fe400078ec0ff */
[----:B------:R-:W-:-:S09]  /*7780*/  SHF.L.U32 R14, R5, 0x1f, RZ ;  /* 0x0000001f050e7819 */ /* 0x000fd200000006ff */
[----:B------:R-:W0:Y:S01]  /*7790*/  @!P1 LDC R15, c[0x0][0x500] ;  /* 0x00014000ff0f9b82 */ /* 0x000e220000000800 */
[----:B------:R-:W-:-:S04]  /*77a0*/  IMAD R23, R7, 0x8, R22 ;  /* 0x0000000807177824 */ /* 0x000fc800078e0216 */
[----:B------:R-:W1:Y:S02]  /*77b0*/  SYNCS.PHASECHK.TRANS64.TRYWAIT P0, [R23+URZ+0x10], R14 ;  /* 0x0000100e170075a7 */ /* 0x000e64000800017f */
[----:B-1----:R-:W-:Y:S05]  /*77c0*/  @!P0 BRA `(.L_x_168) ;  /* 0x0000000c00608947 */ /* 0x002fea0003800000 */
.L_x_185:
[----:B-1----:R-:W-:Y:S01]  /*77d0*/  PRMT R14, R19, 0x9910, RZ ;  /* 0x00009910130e7816 */ /* 0x002fe200000000ff */
[----:B0-----:R0:W-:Y:S03]  /*77e0*/  @!P1 SYNCS.ARRIVE.TRANS64 RZ, [R23+URZ], R15 ;  /* 0x0000000f17ff99a7 */ /* 0x0011e6000800003f */
[----:B------:R-:W-:-:S13]  /*77f0*/  ISETP.NE.AND P0, PT, R14, 0x2, PT ;  /* 0x000000020e00780c */ /* 0x000fda0003f05270 */
[----:B0-----:R-:W-:Y:S05]  /*7800*/  @P0 BRA `(.L_x_169) ;  /* 0x0000000000040947 */ /* 0x001fea0003800000 */
[----:B------:R-:W-:Y:S01]  /*7810*/  BPT.TRAP 0x1 ;  /* 0x000000040000795c */ /* 0x000fe20000300000 */
.L_x_169:
[C---:B------:R-:W-:Y:S01]  /*7820*/  LEA R14, R7.reuse, R22, 0x10 ;  /* 0x00000016070e7211 */ /* 0x040fe200078e80ff */
[----:B------:R-:W-:Y:S01]  /*7830*/  VIADD R4, R4, 0xffffffff ;  /* 0xffffffff04047836 */ /* 0x000fe20000000000 */
[----:B------:R-:W-:Y:S01]  /*7840*/  R2UR UR34, R24 ;  /* 0x00000000182272ca */ /* 0x000fe200000e0000 */
[----:B------:R-:W-:Y:S01]  /*7850*/  UIADD3 UR14, UP0, UR30, 0xf0, URZ ;  /* 0x000000f01e0e7890 */ /* 0x000fe2000ff1e03f */
[----:B------:R-:W-:Y:S01]  /*7860*/  R2UR UR24, R14 ;  /* 0x000000000e1872ca */ /* 0x000fe200000e0000 */
[----:B------:R-:W-:Y:S01]  /*7870*/  IMAD R14, R7, 0x1000, R12 ;  /* 0x00001000070e7824 */ /* 0x000fe200078e020c */
[----:B------:R-:W-:Y:S01]  /*7880*/  R2UR UR33, R23 ;  /* 0x00000000172172ca */ /* 0x000fe200000e0000 */
[----:B------:R-:W-:Y:S01]  /*7890*/  UIADD3 UR42, UP1, UR30, 0x1f0, URZ ;  /* 0x000001f01e2a7890 */ /* 0x000fe2000ff3e03f */
[----:B------:R-:W-:Y:S01]  /*78a0*/  R2UR UR36, R6 ;  /* 0x00000000062472ca */ /* 0x000fe200000e0000 */
[----:B------:R-:W-:Y:S01]  /*78b0*/  IMAD R14, R14, 0x4, R22 ;  /* 0x000000040e0e7824 */ /* 0x000fe200078e0216 */
[----:B------:R-:W-:Y:S01]  /*78c0*/  R2UR UR35, R21 ;  /* 0x00000000152372ca */ /* 0x000fe200000e0000 */
[----:B------:R-:W-:Y:S01]  /*78d0*/  UIADD3.X UR15, URZ, UR31, URZ, UP0, !UPT ;  /* 0x0000001f3f0f7290 */ /* 0x000fe200087fe43f */
[----:B------:R-:W-:Y:S01]  /*78e0*/  R2UR UR19, R20 ;  /* 0x00000000141372ca */ /* 0x000fe200000e0000 */
[----:B------:R-:W-:Y:S01]  /*78f0*/  UIADD3.X UR43, URZ, UR31, URZ, UP1, !UPT ;  /* 0x0000001f3f2b7290 */ /* 0x000fe20008ffe43f */
[----:B------:R-:W-:Y:S01]  /*7900*/  R2UR UR8, R14 ;  /* 0x000000000e0872ca */ /* 0x000fe200000e0000 */
[----:B------:R-:W-:Y:S01]  /*7910*/  UIADD3 UR26, UR34, 0x20, URZ ;  /* 0x00000020221a7890 */ /* 0x000fe2000fffe03f */
[----:B------:R-:W-:Y:S01]  /*7920*/  ISETP.GT.AND P1, PT, R4, 0x1, PT ;  /* 0x000000010400780c */ /* 0x000fe20003f24270 */
[----:B------:R-:W-:Y:S01]  /*7930*/  UIADD3 UR32, UR24, 0x100, URZ ;  /* 0x0000010018207890 */ /* 0x000fe2000fffe03f */
[----:B------:R-:W-:Y:S01]  /*7940*/  VIADD R7, R7, 0x1 ;  /* 0x0000000107077836 */ /* 0x000fe20000000000 */
[----:B------:R-:W-:Y:S01]  /*7950*/  UIADD3 UR24, UR24, 0x8100, URZ ;  /* 0x0000810018187890 */ /* 0x000fe2000fffe03f */
[----:B------:R-:W-:Y:S01]  /*7960*/  VIADD R24, R24, 0x40 ;  /* 0x0000004018187836 */ /* 0x000fe20000000000 */
[----:B------:R-:W-:Y:S01]  /*7970*/  UMOV UR22, 0x0 ;  /* 0x0000000000167882 */ /* 0x000fe20000000000 */
[----:B------:R-:W-:Y:S01]  /*7980*/  UMOV UR23, 0x10000000 ;  /* 0x1000000000177882 */ /* 0x000fe20000000000 */
[----:B------:R-:W-:Y:S01]  /*7990*/  ISETP.NE.AND P0, PT, R7, 0x2, PT ;  /* 0x000000020700780c */ /* 0x000fe20003f05270 */
[----:B------:R-:W-:Y:S01]  /*79a0*/  UMOV UR25, UR33 ;  /* 0x0000002100197c82 */ /* 0x000fe20008000000 */
[----:B------:R-:W-:Y:S01]  /*79b0*/  UMOV UR28, UR36 ;  /* 0x00000024001c7c82 */ /* 0x000fe20008000000 */
[----:B------:R-:W-:Y:S01]  /*79c0*/  UMOV UR27, UR35 ;  /* 0x00000023001b7c82 */ /* 0x000fe20008000000 */
[----:B------:R-:W-:Y:S01]  /*79d0*/  UIADD3 UR16, UR8, 0x20100, URZ ;  /* 0x0002010008107890 */ /* 0x000fe2000fffe03f */
[----:B------:R0:W-:Y:S01]  /*79e0*/  UTMALDG.3D [UR32], [UR14], desc[UR22] ;  /* 0x000016200e0075b4 */ /* 0x0001e20008011000 */
[----:B------:R-:W-:Y:S01]  /*79f0*/  UIADD3 UR8, UR8, 0x22100, URZ ;  /* 0x0002210008087890 */ /* 0x000fe2000fffe03f */
[----:B------:R-:W-:Y:S01]  /*7a00*/  SEL R14, RZ, 0x1, P0 ;  /* 0x00000001ff0e7807 */ /* 0x000fe20000000000 */
[----:B------:R-:W-:Y:S01]  /*7a10*/  UMOV UR7, 0xff0000 ;  /* 0x00ff000000077882 */ /* 0x000fe20000000000 */
[----:B------:R-:W-:Y:S01]  /*7a20*/  UMOV UR17, UR33 ;  /* 0x0000002100117c82 */ /* 0x000fe20008000000 */
[----:B------:R-:W-:Y:S01]  /*7a30*/  UMOV UR18, UR34 ;  /* 0x0000002200127c82 */ /* 0x000fe20008000000 */
[----:B------:R-:W-:Y:S01]  /*7a40*/  UMOV UR20, UR36 ;  /* 0x0000002400147c82 */ /* 0x000fe20008000000 */
[----:B------:R-:W-:Y:S01]  /*7a50*/  UMOV UR9, UR33 ;  /* 0x0000002100097c82 */ /* 0x000fe20008000000 */
[----:B------:R-:W-:Y:S01]  /*7a60*/  UMOV UR11, UR19 ;  /* 0x00000013000b7c82 */ /* 0x000fe20008000000 */
[----:B------:R-:W-:Y:S01]  /*7a70*/  UMOV UR12, UR36 ;  /* 0x00000024000c7c82 */ /* 0x000fe20008000000 */
[----:B------:R0:W-:Y:S01]  /*7a80*/  UTMALDG.3D [UR24], [UR14], desc[UR22] ;  /* 0x000016180e0075b4 */ /* 0x0001e20008011000 */
[----:B------:R-:W-:Y:S01]  /*7a90*/  UMOV UR10, UR26 ;  /* 0x0000001a000a7c82 */ /* 0x000fe20008000000 */
[----:B------:R-:W-:-:S02]  /*7aa0*/  LOP3.LUT R5, R5, R14, RZ, 0x3c, !PT ;  /* 0x0000000e05057212 */ /* 0x000fc400078e3cff */
[----:B------:R-:W-:Y:S01]  /*7ab0*/  SEL R7, R7, RZ, P0 ;  /* 0x000000ff07077207 */ /* 0x000fe20000000000 */
[----:B------:R0:W-:Y:S01]  /*7ac0*/  UTMALDG.3D.MULTICAST [UR16], [UR42], UR7, desc[UR22] ;  /* 0x000016102a0073b4 */ /* 0x0001e20008011807 */
[----:B------:R0:W-:Y:S02]  /*7ad0*/  UTMALDG.3D.MULTICAST [UR8], [UR42], UR7, desc[UR22] ;  /* 0x000016082a0073b4 */ /* 0x0001e40008011807 */
[----:B0-----:R-:W-:Y:S05]  /*7ae0*/  @P1 BRA `(.L_x_170) ;  /* 0xfffffffc00141947 */ /* 0x001fea000383ffff */
.L_x_167:
[----:B------:R-:W-:Y:S05]  /*7af0*/  BSYNC B1 ;  /* 0x0000000000017941 */ /* 0x000fea0003800000 */
.L_x_166:
[----:B------:R-:W-:Y:S01]  /*7b00*/  LOP3.LUT P1, RZ, R10, 0xff, RZ, 0xc0, !PT ;  /* 0x000000ff0aff7812 */ /* 0x000fe2000782c0ff */
[----:B------:R-:W-:Y:S01]  /*7b10*/  IMAD.IADD R8, R9, 0x1, R8 ;  /* 0x0000000109087824 */ /* 0x000fe200078e0208 */
[----:B------:R-:W-:Y:S01]  /*7b20*/  IADD3 R16, P2, R16, UR38, RZ ;  /* 0x0000002610107c10 */ /* 0x000fe2000ff5e0ff */
[----:B------:R-:W-:Y:S01]  /*7b30*/  ULDC.64 UR8, c[0x0][0x650] ;  /* 0x0001940000087ab9 */ /* 0x000fe20000000a00 */
[----:B------:R-:W-:Y:S01]  /*7b40*/  BSSY B1, `(.L_x_171) ;  /* 0x000006d000017945 */ /* 0x000fe20003800000 */
[----:B------:R-:W-:Y:S01]  /*7b50*/  MOV R21, 0xffffffff ;  /* 0xffffffff00157802 */ /* 0x000fe20000000f00 */
[----:B------:R-:W-:Y:S01]  /*7b60*/  IMAD.MOV.U32 R20, RZ, RZ, -0x1 ;  /* 0xffffffffff147424 */ /* 0x000fe200078e00ff */
[----:B------:R-:W-:Y:S02]  /*7b70*/  SHF.R.U32.HI R4, RZ, 0x1, R8 ;  /* 0x00000001ff047819 */ /* 0x000fe40000011608 */
[----:B------:R-:W-:Y:S02]  /*7b80*/  ISETP.GT.U32.AND P0, PT, R8, 0x1, PT ;  /* 0x000000010800780c */ /* 0x000fe40003f04070 */
[----:B------:R-:W-:-:S02]  /*7b90*/  LOP3.LUT R4, R4, 0x1, RZ, 0xc0, !PT ;  /* 0x0000000104047812 */ /* 0x000fc400078ec0ff */
[----:B------:R-:W0:Y:S01]  /*7ba0*/  @P1 S2R R6, SR_CgaCtaId ;  /* 0x0000000000061919 */ /* 0x000e220000008800 */
[----:B------:R-:W-:Y:S02]  /*7bb0*/  @P1 MOV R5, 0x400 ;  /* 0x0000040000051802 */ /* 0x000fe40000000f00 */
[----:B------:R-:W-:Y:S02]  /*7bc0*/  ISETP.LT.U32.AND P0, PT, R9, 0x2, P0 ;  /* 0x000000020900780c */ /* 0x000fe40000701070 */
[----:B------:R-:W-:Y:S02]  /*7bd0*/  IADD3.X R17, R17, UR41, RZ, P2, !PT ;  /* 0x0000002911117c10 */ /* 0x000fe400097fe4ff */
[----:B------:R-:W-:Y:S02]  /*7be0*/  ISETP.GE.U32.AND P2, PT, R16, UR8, PT ;  /* 0x0000000810007c0c */ /* 0x000fe4000bf46070 */
[----:B------:R-:W-:Y:S02]  /*7bf0*/  LOP3.LUT R8, R8, 0x1, RZ, 0xc0, !PT ;  /* 0x0000000108087812 */ /* 0x000fe400078ec0ff */
[----:B------:R-:W-:-:S02]  /*7c00*/  PRMT R10, RZ, 0x7610, R10 ;  /* 0x00007610ff0a7816 */ /* 0x000fc4000000000a */
[----:B0-----:R-:W-:Y:S01]  /*7c10*/  @P1 LEA R5, R6, R5, 0x18 ;  /* 0x0000000506051211 */ /* 0x001fe200078ec0ff */
[----:B------:R-:W-:-:S03]  /*7c20*/  IMAD.MOV.U32 R6, RZ, RZ, -0x1 ;  /* 0xffffffffff067424 */ /* 0x000fc600078e00ff */
[----:B------:R0:W-:Y:S01]  /*7c30*/  @P1 SYNCS.ARRIVE.TRANS64.A1T0 RZ, [R5+URZ+0x38], RZ ;  /* 0x000038ff05ff19a7 */ /* 0x0001e2000810003f */
[----:B------:R-:W-:Y:S02]  /*7c40*/  ISETP.NE.U32.AND P1, PT, R4, 0x1, PT ;  /* 0x000000010400780c */ /* 0x000fe40003f25070 */
[----:B------:R-:W-:Y:S02]  /*7c50*/  SEL R4, RZ, 0x1, !P0 ;  /* 0x00000001ff047807 */ /* 0x000fe40004000000 */
[----:B------:R-:W-:Y:S02]  /*7c60*/  ISETP.GE.U32.AND.EX P0, PT, R17, UR9, PT, P2 ;  /* 0x0000000911007c0c */ /* 0x000fe4000bf06120 */
[----:B------:R-:W-:-:S04]  /*7c70*/  ISETP.GT.U32.AND P1, PT, R9, 0x1, !P1 ;  /* 0x000000010900780c */ /* 0x000fc80004f24070 */
[----:B0-----:R-:W-:-:S04]  /*7c80*/  SEL R5, RZ, 0x1, !P1 ;  /* 0x00000001ff057807 */ /* 0x001fc80004800000 */
[--C-:B------:R-:W-:Y:S02]  /*7c90*/  LOP3.LUT R3, R5, R3, R4.reuse, 0x96, !PT ;  /* 0x0000000305037212 */ /* 0x100fe400078e9604 */
[----:B------:R-:W-:Y:S01]  /*7ca0*/  PRMT R4, RZ, 0x7610, R4 ;  /* 0x00007610ff047816 */ /* 0x000fe20000000004 */
[----:B------:R-:W-:Y:S06]  /*7cb0*/  @P0 BRA `(.L_x_172) ;  /* 0x0000000400540947 */ /* 0x000fec0003800000 */
[----:B------:R-:W0:Y:S01]  /*7cc0*/  S2R R15, SR_CTAID.X ;  /* 0x00000000000f7919 */ /* 0x000e220000002500 */
[----:B------:R-:W-:Y:S01]  /*7cd0*/  ULDC.64 UR8, c[0x0][0x628] ;  /* 0x00018a0000087ab9 */ /* 0x000fe20000000a00 */
[----:B------:R-:W-:Y:S01]  /*7ce0*/  ULDC UR10, c[0x0][0x630] ;  /* 0x00018c00000a7ab9 */ /* 0x000fe20000000800 */
[----:B------:R-:W-:Y:S01]  /*7cf0*/  ISETP.NE.U32.AND P0, PT, RZ, UR8, PT ;  /* 0x00000008ff007c0c */ /* 0x000fe2000bf05070 */
[----:B------:R-:W1:Y:S01]  /*7d00*/  S2R R20, SR_CTAID.Y ;  /* 0x0000000000147919 */ /* 0x000e620000002600 */
[----:B------:R-:W-:Y:S01]  /*7d10*/  ULDC UR11, c[0x0][0x150] ;  /* 0x00005400000b7ab9 */ /* 0x000fe20000000800 */
[----:B------:R-:W-:Y:S01]  /*7d20*/  IMAD.MOV.U32 R4, RZ, RZ, R16 ;  /* 0x000000ffff047224 */ /* 0x000fe200078e0010 */
[----:B------:R-:W-:Y:S01]  /*7d30*/  ISETP.NE.AND.EX P0, PT, RZ, UR9, PT, P0 ;  /* 0x00000009ff007c0c */ /* 0x000fe2000bf05300 */
[----:B------:R-:W-:Y:S01]  /*7d40*/  IMAD.MOV.U32 R5, RZ, RZ, R17 ;  /* 0x000000ffff057224 */ /* 0x000fe200078e0011 */
[----:B0-----:R-:W-:-:S11]  /*7d50*/  I2FP.F32.U32 R22, R15 ;  /* 0x0000000f00167245 */ /* 0x001fd60000201000 */
[----:B------:R-:W-:Y:S05]  /*7d60*/  @!P0 BRA `(.L_x_173) ;  /* 0x0000000000288947 */ /* 0x000fea0003800000 */
[----:B------:R-:W-:Y:S02]  /*7d70*/  ULDC UR7, c[0x0][0x634] ;  /* 0x00018d0000077ab9 */ /* 0x000fe40000000800 */
[----:B------:R-:W-:-:S05]  /*7d80*/  IADD3 R5, P0, R16, UR7, RZ ;  /* 0x0000000710057c10 */ /* 0x000fca000ff1e0ff */
[----:B------:R-:W-:-:S04]  /*7d90*/  IMAD.X R21, RZ, RZ, R17, P0 ;  /* 0x000000ffff157224 */ /* 0x000fc800000e0611 */
[----:B------:R-:W-:-:S04]  /*7da0*/  IMAD.WIDE.U32 R6, R21, UR8, RZ ;  /* 0x0000000815067c25 */ /* 0x000fc8000f8e00ff */
[----:B------:R-:W-:-:S04]  /*7db0*/  IMAD.WIDE.U32 R6, P0, R5, UR9, R6 ;  /* 0x0000000905067c25 */ /* 0x000fc8000f800006 */
[----:B------:R-:W-:Y:S01]  /*7dc0*/  IMAD.WIDE.U32 R4, R5, UR8, RZ ;  /* 0x0000000805047c25 */ /* 0x000fe2000f8e00ff */
[----:B------:R-:W-:-:S04]  /*7dd0*/  MOV R4, R7 ;  /* 0x0000000700047202 */ /* 0x000fc80000000f00 */
[----:B------:R-:W-:Y:S01]  /*7de0*/  IADD3 RZ, P1, R5, R6, RZ ;  /* 0x0000000605ff7210 */ /* 0x000fe20007f3e0ff */
[----:B------:R-:W-:-:S04]  /*7df0*/  IMAD.X R5, RZ, RZ, RZ, P0 ;  /* 0x000000ffff057224 */ /* 0x000fc800000e06ff */
[----:B------:R-:W-:-:S08]  /*7e00*/  IMAD.WIDE.U32.X R4, R21, UR9, R4, P1 ;  /* 0x0000000915047c25 */ /* 0x000fd000088e0404 */
.L_x_173:
[--C-:B------:R-:W-:Y:S01]  /*7e10*/  SHF.R.U64 R14, R4, UR10, R5.reuse ;  /* 0x0000000a040e7c19 */ /* 0x100fe20008001205 */
[----:B------:R-:W-:Y:S01]  /*7e20*/  FMUL R22, R22, UR11 ;  /* 0x0000000b16167c20 */ /* 0x000fe20008400000 */
[----:B------:R-:W-:Y:S01]  /*7e30*/  SHF.R.U32.HI R4, RZ, UR10, R5 ;  /* 0x0000000aff047c19 */ /* 0x000fe20008011605 */
[----:B------:R-:W0:Y:S01]  /*7e40*/  LDC R6, c[0x0][0x144] ;  /* 0x00005100ff067b82 */ /* 0x000e220000000800 */
[----:B------:R-:W-:Y:S01]  /*7e50*/  IADD3 R5, P0, RZ, -R14, RZ ;  /* 0x8000000eff057210 */ /* 0x000fe20007f1e0ff */
[----:B------:R-:W-:Y:S01]  /*7e60*/  ULDC UR7, c[0x0][0x154] ;  /* 0x0000550000077ab9 */ /* 0x000fe20000000800 */
[----:B-1----:R-:W-:Y:S01]  /*7e70*/  I2FP.F32.U32 R7, R20 ;  /* 0x0000001400077245 */ /* 0x002fe20000201000 */
[----:B------:R-:W1:Y:S01]  /*7e80*/  F2I.U32.TRUNC.NTZ R22, R22 ;  /* 0x0000001600167305 */ /* 0x000e62000020f000 */
[----:B------:R-:W-:Y:S01]  /*7e90*/  ULDC.64 UR8, c[0x0][0x620] ;  /* 0x0001880000087ab9 */ /* 0x000fe20000000a00 */
[----:B------:R-:W-:Y:S01]  /*7ea0*/  IMAD.X R4, RZ, RZ, ~R4, P0 ;  /* 0x000000ffff047224 */ /* 0x000fe200000e0e04 */
[----:B------:R-:W-:Y:S01]  /*7eb0*/  ISETP.NE.AND P2, PT, R2, 0x1, PT ;  /* 0x000000010200780c */ /* 0x000fe20003f45270 */
[----:B------:R-:W-:Y:S01]  /*7ec0*/  FMUL R23, R7, UR7 ;  /* 0x0000000707177c20 */ /* 0x000fe20008400000 */
[----:B------:R-:W2:Y:S01]  /*7ed0*/  LDC R25, c[0x0][0x148] ;  /* 0x00005200ff197b82 */ /* 0x000ea20000000800 */
[----:B------:R-:W-:Y:S01]  /*7ee0*/  IMAD R4, R4, UR8, RZ ;  /* 0x0000000804047c24 */ /* 0x000fe2000f8e02ff */
[----:B------:R-:W-:-:S03]  /*7ef0*/  ULDC UR7, c[0x0][0x618] ;  /* 0x0001860000077ab9 */ /* 0x000fc60000000800 */
[----:B------:R-:W3:Y:S01]  /*7f00*/  F2I.U32.TRUNC.NTZ R23, R23 ;  /* 0x0000001700177305 */ /* 0x000ee2000020f000 */
[C---:B------:R-:W-:Y:S02]  /*7f10*/  IMAD R7, R5.reuse, UR9, R4 ;  /* 0x0000000905077c24 */ /* 0x040fe4000f8e0204 */
[----:B------:R-:W-:Y:S01]  /*7f20*/  IMAD.WIDE.U32 R4, R5, UR8, R16 ;  /* 0x0000000805047c25 */ /* 0x000fe2000f8e0010 */
[----:B------:R-:W-:Y:S02]  /*7f30*/  ULDC.64 UR8, c[0x0][0x640] ;  /* 0x0001900000087ab9 */ /* 0x000fe40000000a00 */
[----:B------:R-:W-:Y:S01]  /*7f40*/  ISETP.NE.U32.AND P0, PT, RZ, UR8, PT ;  /* 0x00000008ff007c0c */ /* 0x000fe2000bf05070 */
[----:B------:R-:W-:Y:S02]  /*7f50*/  IMAD.IADD R5, R5, 0x1, R7 ;  /* 0x0000000105057824 */ /* 0x000fe400078e0207 */
[----:B-1----:R-:W-:Y:S01]  /*7f60*/  IMAD.MOV R22, RZ, RZ, -R22 ;  /* 0x000000ffff167224 */ /* 0x002fe200078e0a16 */
[----:B------:R-:W-:-:S02]  /*7f70*/  ISETP.NE.AND.EX P0, PT, RZ, UR9, PT, P0 ;  /* 0x00000009ff007c0c */ /* 0x000fc4000bf05300 */
[----:B------:R-:W-:Y:S01]  /*7f80*/  SHF.R.U64 R21, R4, UR7, R5 ;  /* 0x0000000704157c19 */ /* 0x000fe20008001205 */
[----:B0-----:R-:W-:Y:S01]  /*7f90*/  IMAD R15, R6, R22, R15 ;  /* 0x00000016060f7224 */ /* 0x001fe200078e020f */
[----:B------:R-:W-:Y:S01]  /*7fa0*/  SHF.R.U32.HI R4, RZ, UR7, R5 ;  /* 0x00000007ff047c19 */ /* 0x000fe20008011605 */
[----:B------:R-:W-:Y:S01]  /*7fb0*/  ULDC UR7, c[0x0][0x608] ;  /* 0x0001820000077ab9 */ /* 0x000fe20000000800 */
[----:B---3--:R-:W-:Y:S02]  /*7fc0*/  IMAD.MOV R6, RZ, RZ, -R23 ;  /* 0x000000ffff067224 */ /* 0x008fe400078e0a17 */
[--C-:B------:R-:W-:Y:S02]  /*7fd0*/  SHF.R.U64 R22, R21, UR7, R4.reuse ;  /* 0x0000000715167c19 */ /* 0x100fe40008001204 */
[----:B------:R-:W-:Y:S01]  /*7fe0*/  SHF.R.U32.HI R5, RZ, UR7, R4 ;  /* 0x00000007ff057c19 */ /* 0x000fe20008011604 */
[----:B------:R-:W-:Y:S01]  /*7ff0*/  ULDC UR7, c[0x0][0x658] ;  /* 0x0001960000077ab9 */ /* 0x000fe20000000800 */
[----:B--2---:R-:W-:-:S02]  /*8000*/  @P2 IMAD R15, R25, R6, R20 ;  /* 0x00000006190f2224 */ /* 0x004fc400078e0214 */
[--C-:B------:R-:W-:Y:S02]  /*8010*/  SHF.R.U64 R20, R22, UR7, R5.reuse ;  /* 0x0000000716147c19 */ /* 0x100fe40008001205 */
[----:B------:R-:W-:-:S03]  /*8020*/  SHF.R.U32.HI R23, RZ, UR7, R5 ;  /* 0x00000007ff177c19 */ /* 0x000fc60008011605 */
[----:B------:R-:W-:Y:S02]  /*8030*/  IMAD.MOV.U32 R6, RZ, RZ, R20 ;  /* 0x000000ffff067224 */ /* 0x000fe400078e0014 */
[----:B------:R-:W-:Y:S01]  /*8040*/  IMAD.MOV.U32 R5, RZ, RZ, R23 ;  /* 0x000000ffff057224 */ /* 0x000fe200078e0017 */
[----:B------:R-:W-:Y:S06]  /*8050*/  @!P0 BRA `(.L_x_174) ;  /* 0x00000000002c8947 */ /* 0x000fec0003800000 */
[----:B------:R-:W-:Y:S02]  /*8060*/  ULDC UR7, c[0x0][0x64c] ;  /* 0x0001930000077ab9 */ /* 0x000fe40000000800 */
[----:B------:R-:W-:-:S04]  /*8070*/  IADD3 R5, P0, R20, UR7, RZ ;  /* 0x0000000714057c10 */ /* 0x000fc8000ff1e0ff */
[----:B------:R-:W-:-:S05]  /*8080*/  IADD3.X R23, RZ, R23, RZ, P0, !PT ;  /* 0x00000017ff177210 */ /* 0x000fca00007fe4ff */
[----:B------:R-:W-:-:S04]  /*8090*/  IMAD.WIDE.U32 R6, R23, UR8, RZ ;  /* 0x0000000817067c25 */ /* 0x000fc8000f8e00ff */
[----:B------:R-:W-:-:S04]  /*80a0*/  IMAD.WIDE.U32 R6, P0, R5, UR9, R6 ;  /* 0x0000000905067c25 */ /* 0x000fc8000f800006 */
[----:B------:R-:W-:-:S04]  /*80b0*/  IMAD.WIDE.U32 R4, R5, UR8, RZ ;  /* 0x0000000805047c25 */ /* 0x000fc8000f8e00ff */
[----:B------:R-:W-:Y:S01]  /*80c0*/  IMAD.MOV.U32 R4, RZ, RZ, R7 ;  /* 0x000000ffff047224 */ /* 0x000fe200078e0007 */
[----:B------:R-:W-:Y:S01]  /*80d0*/  IADD3 RZ, P1, R5, R6, RZ ;  /* 0x0000000605ff7210 */ /* 0x000fe20007f3e0ff */
[----:B------:R-:W-:-:S04]  /*80e0*/  IMAD.X R5, RZ, RZ, RZ, P0 ;  /* 0x000000ffff057224 */ /* 0x000fc800000e06ff */
[----:B------:R-:W-:-:S04]  /*80f0*/  IMAD.WIDE.U32.X R4, R23, UR9, R4, P1 ;  /* 0x0000000917047c25 */ /* 0x000fc800088e0404 */
[----:B------:R-:W-:-:S07]  /*8100*/  IMAD.MOV.U32 R6, RZ, RZ, R4 ;  /* 0x000000ffff067224 */ /* 0x000fce00078e0004 */
.L_x_174:
[----:B------:R-:W-:Y:S01]  /*8110*/  ULDC UR7, c[0x0][0x648] ;  /* 0x0001920000077ab9 */ /* 0x000fe20000000800 */
[----:B------:R-:W-:Y:S01]  /*8120*/  LOP3.LUT R4, R22, UR6, RZ, 0xc0, !PT ;  /* 0x0000000616047c12 */ /* 0x000fe2000f8ec0ff */
[----:B------:R-:W-:Y:S01]  /*8130*/  ULDC UR8, c[0x0][0x610] ;  /* 0x0001840000087ab9 */ /* 0x000fe20000000800 */
[----:B------:R-:W-:Y:S01]  /*8140*/  SHF.R.U64 R5, R6, UR7, R5 ;  /* 0x0000000706057c19 */ /* 0x000fe20008001205 */
[----:B------:R-:W-:Y:S01]  /*8150*/  ULDC UR7, c[0x0][0x638] ;  /* 0x00018e0000077ab9 */ /* 0x000fe20000000800 */
[----:B------:R-:W-:-:S03]  /*8160*/  LOP3.LUT R21, R21, UR4, RZ, 0xc0, !PT ;  /* 0x0000000415157c12 */ /* 0x000fc6000f8ec0ff */
[----:B------:R-:W-:Y:S02]  /*8170*/  IMAD.MOV R7, RZ, RZ, -R5 ;  /* 0x000000ffff077224 */ /* 0x000fe400078e0a05 */
[----:B------:R-:W-:Y:S02]  /*8180*/  IMAD R4, R5, UR5, R4 ;  /* 0x0000000505047c24 */ /* 0x000fe4000f8e0204 */
[----:B------:R-:W-:Y:S01]  /*8190*/  IMAD R20, R7, UR7, R20 ;  /* 0x0000000707147c24 */ /* 0x000fe2000f8e0214 */
[----:B------:R-:W-:Y:S01]  /*81a0*/  ULDC UR7, c[0x0][0x600] ;  /* 0x0001800000077ab9 */ /* 0x000fe20000000800 */
[----:B------:R-:W-:Y:S02]  /*81b0*/  IMAD R15, R4, UR8, R15 ;  /* 0x00000008040f7c24 */ /* 0x000fe4000f8e020f */
[----:B------:R-:W-:Y:S02]  /*81c0*/  IMAD R6, R20, UR7, R21 ;  /* 0x0000000714067c24 */ /* 0x000fe4000f8e0215 */
[----:B------:R-:W-:-:S03]  /*81d0*/  IMAD.MOV.U32 R4, RZ, RZ, 0x1 ;  /* 0x00000001ff047424 */ /* 0x000fc600078e00ff */
[----:B------:R-:W-:Y:S02]  /*81e0*/  SEL R20, R6, R15, !P2 ;  /* 0x0000000f06147207 */ /* 0x000fe40005000000 */
[----:B------:R-:W-:Y:S01]  /*81f0*/  SEL R21, R15, R6, !P2 ;  /* 0x000000060f157207 */ /* 0x000fe20005000000 */
[----:B------:R-:W-:-:S07]  /*8200*/  IMAD.MOV.U32 R6, RZ, RZ, R14 ;  /* 0x000000ffff067224 */ /* 0x000fce00078e000e */
.L_x_172:
[----:B------:R-:W-:Y:S05]  /*8210*/  BSYNC B1 ;  /* 0x0000000000017941 */ /* 0x000fea0003800000 */
.L_x_171:
[----:B------:R-:W-:-:S13]  /*8220*/  LOP3.LUT P0, RZ, R4, 0xff, RZ, 0xc0, !PT ;  /* 0x000000ff04ff7812 */ /* 0x000fda000780c0ff */
[----:B------:R-:W-:Y:S05]  /*8230*/  @P0 BRA `(.L_x_175) ;  /* 0xfffffff4000c0947 */ /* 0x000fea000383ffff */
[----:B------:R-:W-:Y:S05]  /*8240*/  BSYNC B0 ;  /* 0x0000000000007941 */ /* 0x000fea0003800000 */
.L_x_164:
[----:B------:R-:W-:-:S03]  /*8250*/  UMOV UR7, 0xffffffff ;  /* 0xffffffff00077882 */ /* 0x000fc60000000000 */
[----:B------:R-:W-:Y:S05]  /*8260*/  BRA.DIV UR7, `(.L_x_176) ;  /* 0x0000000207cc7947 */ /* 0x000fea000b800000 */
[----:B------:R-:W-:-:S13]  /*8270*/  ELECT P6, URZ, PT ;  /* 0x00000000003f782f */ /* 0x000fda00038c0000 */
.L_x_188:
[----:B------:R-:W-:Y:S04]  /*8280*/  BSSY B0, `(.L_x_177) ;  /* 0x0000019000007945 */ /* 0x000fe80003800000 */
[----:B------:R-:W-:Y:S05]  /*8290*/  @!P6 BRA `(.L_x_178) ;  /* 0x00000000005ce947 */ /* 0x000fea0003800000 */
[----:B------:R-:W-:-:S04]  /*82a0*/  LOP3.LUT R18, R18, 0x2, RZ, 0xfc, !PT ;  /* 0x0000000212127812 */ /* 0x000fc800078efcff */
[----:B------:R-:W-:-:S13]  /*82b0*/  ISETP.NE.AND P0, PT, R18, 0x3, PT ;  /* 0x000000031200780c */ /* 0x000fda0003f05270 */
[----:B------:R-:W-:Y:S05]  /*82c0*/  @!P0 BRA `(.L_x_179) ;  /* 0x0000000000048947 */ /* 0x000fea0003800000 */
[----:B------:R-:W-:Y:S01]  /*82d0*/  BPT.TRAP 0x1 ;  /* 0x000000040000795c */ /* 0x000fe20000300000 */
.L_x_179:
[----:B------:R-:W0:Y:S01]  /*82e0*/  S2R R5, SR_CgaCtaId ;  /* 0x0000000000057919 */ /* 0x000e220000008800 */
[----:B------:R-:W-:Y:S02]  /*82f0*/  MOV R0, 0x400 ;  /* 0x0000040000007802 */ /* 0x000fe40000000f00 */
[----:B------:R-:W-:Y:S02]  /*8300*/  SHF.L.U32 R2, R3, 0x1f, RZ ;  /* 0x0000001f03027819 */ /* 0x000fe400000006ff */
[----:B0-----:R-:W-:-:S04]  /*8310*/  LEA R5, R5, R0, 0x18 ;  /* 0x0000000005057211 */ /* 0x001fc800078ec0ff */
[----:B------:R-:W-:-:S05]  /*8320*/  IADD3 R5, R5, 0x10, RZ ;  /* 0x0000001005057810 */ /* 0x000fca0007ffe0ff */
[C---:B------:R-:W-:Y:S02]  /*8330*/  IMAD R7, R8.reuse, 0x8, R5 ;  /* 0x0000000808077824 */ /* 0x040fe400078e0205 */
[----:B------:R-:W-:Y:S02]  /*8340*/  VIADD R8, R8, 0x1 ;  /* 0x0000000108087836 */ /* 0x000fe40000000000 */
[----:B------:R-:W0:Y:S03]  /*8350*/  SYNCS.PHASECHK.TRANS64.TRYWAIT P0, [R7+URZ], R2 ;  /* 0x00000002070075a7 */ /* 0x000e26000800017f */
[----:B------:R-:W-:-:S04]  /*8360*/  ISETP.NE.AND P1, PT, R8, 0x2, PT ;  /* 0x000000020800780c */ /* 0x000fc80003f25270 */
[----:B------:R-:W-:Y:S02]  /*8370*/  SEL R0, RZ, 0x1, P1 ;  /* 0x00000001ff007807 */ /* 0x000fe40000800000 */
[----:B------:R-:W-:Y:S02]  /*8380*/  SEL R8, R8, RZ, P1 ;  /* 0x000000ff08087207 */ /* 0x000fe40000800000 */
[----:B------:R-:W-:Y:S01]  /*8390*/  LOP3.LUT R0, R3, R0, RZ, 0x3c, !PT ;  /* 0x0000000003007212 */ /* 0x000fe200078e3cff */
[----:B0-----:R-:W-:Y:S06]  /*83a0*/  @!P0 BRA `(.L_x_180) ;  /* 0x00000000009c8947 */ /* 0x001fec0003800000 */
.L_x_189:
[----:B------:R-:W-:Y:S01]  /*83b0*/  IMAD R5, R8, 0x8, R5 ;  /* 0x0000000808057824 */ /* 0x000fe200078e0205 */
[----:B------:R-:W-:-:S07]  /*83c0*/  SHF.L.U32 R0, R0, 0x1f, RZ ;  /* 0x0000001f00007819 */ /* 0x000fce00000006ff */
.L_x_181:
[----:B-1----:R1:W2:Y:S02]  /*83d0*/  SYNCS.PHASECHK.TRANS64.TRYWAIT P0, [R5+URZ], R0 ;  /* 0x00000000050075a7 */ /* 0x0022a4000800017f */
[----:B--2---:R-:W-:Y:S05]  /*83e0*/  @!P0 NANOSLEEP.SYNCS 0x989680 ;  /* 0x009896800000895d */ /* 0x004fea0003900000 */
[----:B------:R-:W2:Y:S02]  /*83f0*/  @!P0 SYNCS.PHASECHK.TRANS64 P0, [R5+URZ], R0 ;  /* 0x00000000050085a7 */ /* 0x000ea4000800007f */
[----:B--2---:R-:W-:Y:S05]  /*8400*/  @!P0 BRA `(.L_x_181) ;  /* 0xfffffffc00f08947 */ /* 0x004fea000383ffff */
.L_x_178:
[----:B------:R-:W-:Y:S05]  /*8410*/  BSYNC B0 ;  /* 0x0000000000007941 */ /* 0x000fea0003800000 */
.L_x_177:
[----:B------:R-:W-:Y:S05]  /*8420*/  EXIT ;  /* 0x000000000000794d */ /* 0x000fea0003800000 */
.L_x_21:
[----:B-1----:R1:W2:Y:S02]  /*8430*/  SYNCS.PHASECHK.TRANS64.TRYWAIT P1, [R3+URZ], R0 ;  /* 0x00000000030075a7 */ /* 0x0022a4000802017f */
[----:B--2---:R-:W-:Y:S05]  /*8440*/  @!P1 NANOSLEEP.SYNCS 0x989680 ;  /* 0x009896800000995d */ /* 0x004fea0003900000 */
[----:B------:R-:W2:Y:S02]  /*8450*/  @!P1 SYNCS.PHASECHK.TRANS64 P1, [R3+URZ], R0 ;  /* 0x00000000030095a7 */ /* 0x000ea4000802007f */
[----:B--2---:R-:W-:Y:S05]  /*8460*/  @!P1 BRA `(.L_x_21) ;  /* 0xfffffffc00f09947 */ /* 0x004fea000383ffff */
[----:B------:R-:W-:Y:S05]  /*8470*/  BRA `(.L_x_20) ;  /* 0xffffff9000cc7947 */ /* 0x000fea000383ffff */
.L_x_26:
[----:B-1----:R1:W2:Y:S02]  /*8480*/  SYNCS.PHASECHK.TRANS64.TRYWAIT P1, [R5+URZ], R4 ;  /* 0x00000004050075a7 */ /* 0x0022a4000802017f */
[----:B--2---:R-:W-:Y:S05]  /*8490*/  @!P1 NANOSLEEP.SYNCS 0x989680 ;  /* 0x009896800000995d */ /* 0x004fea0003900000 */
[----:B------:R-:W2:Y:S02]  /*84a0*/  @!P1 SYNCS.PHASECHK.TRANS64 P1, [R5+URZ], R4 ;  /* 0x00000004050095a7 */ /* 0x000ea4000802007f */
[----:B--2---:R-:W-:Y:S05]  /*84b0*/  @!P1 BRA `(.L_x_26) ;  /* 0xfffffffc00f09947 */ /* 0x004fea000383ffff */
[----:B------:R-:W-:Y:S05]  /*84c0*/  BRA `(.L_x_25) ;  /* 0xffffff9800dc7947 */ /* 0x000fea000383ffff */
.L_x_165:
[----:B------:R-:W-:Y:S01]  /*84d0*/  BSSY B1, `(.L_x_182) ;  /* 0x0000006000017945 */ /* 0x000fe20003800000 */
[----:B------:R-:W-:-:S07]  /*84e0*/  IMAD.MOV.U32 R15, RZ, RZ, -0x1 ;  /* 0xffffffffff0f7424 */ /* 0x000fce00078e00ff */
[----:B------:R-:W-:Y:S05]  /*84f0*/  WARPSYNC.COLLECTIVE R15, `(.L_x_183) ;  /* 0x000000000f0c7348 */ /* 0x000fea0003c00000 */
[----:B------:R-:W-:Y:S02]  /*8500*/  ELECT P6, UR62, PT ;  /* 0x00000000003e782f */ /* 0x000fe400038c0000 */
[----:B------:R-:W-:Y:S01]  /*8510*/  MOV R14, UR62 ;  /* 0x0000003e000e7c02 */ /* 0x000fe20008000f00 */
[----:B------:R-:W-:Y:S10]  /*8520*/  ENDCOLLECTIVE ;  /* 0x000000000000791b */ /* 0x000ff40003800000 */
.L_x_183:
[----:B------:R-:W-:Y:S05]  /*8530*/  BSYNC B1 ;  /* 0x0000000000017941 */ /* 0x000fea0003800000 */
.L_x_182:
[----:B------:R-:W-:Y:S05]  /*8540*/  BRA `(.L_x_184) ;  /* 0xfffffff000547947 */ /* 0x000fea000383ffff */
.L_x_168:
[----:B-1----:R1:W2:Y:S02]  /*8550*/  SYNCS.PHASECHK.TRANS64.TRYWAIT P0, [R23+URZ+0x10], R14 ;  /* 0x0000100e170075a7 */ /* 0x0022a4000800017f */
[----:B--2---:R-:W-:Y:S05]  /*8560*/  @!P0 NANOSLEEP.SYNCS 0x989680 ;  /* 0x009896800000895d */ /* 0x004fea0003900000 */
[----:B------:R-:W2:Y:S02]  /*8570*/  @!P0 SYNCS.PHASECHK.TRANS64 P0, [R23+URZ+0x10], R14 ;  /* 0x0000100e170085a7 */ /* 0x000ea4000800007f */
[----:B--2---:R-:W-:Y:S05]  /*8580*/  @!P0 BRA `(.L_x_168) ;  /* 0xfffffffc00f08947 */ /* 0x004fea000383ffff */
[----:B------:R-:W-:Y:S05]  /*8590*/  BRA `(.L_x_185) ;  /* 0xfffffff0008c7947 */ /* 0x000fea000383ffff */
.L_x_176:
[----:B------:R-:W-:Y:S01]  /*85a0*/  BSSY B0, `(.L_x_186) ;  /* 0x0000006000007945 */ /* 0x000fe20003800000 */
[----:B------:R-:W-:-:S07]  /*85b0*/  IMAD.MOV.U32 R15, RZ, RZ, -0x1 ;  /* 0xffffffffff0f7424 */ /* 0x000fce00078e00ff */
[----:B------:R-:W-:Y:S05]  /*85c0*/  WARPSYNC.COLLECTIVE R15, `(.L_x_187) ;  /* 0x000000000f0c7348 */ /* 0x000fea0003c00000 */
[----:B------:R-:W-:Y:S02]  /*85d0*/  ELECT P6, UR62, PT ;  /* 0x00000000003e782f */ /* 0x000fe400038c0000 */
[----:B------:R-:W-:Y:S01]  /*85e0*/  MOV R14, UR62 ;  /* 0x0000003e000e7c02 */ /* 0x000fe20008000f00 */
[----:B------:R-:W-:Y:S10]  /*85f0*/  ENDCOLLECTIVE ;  /* 0x000000000000791b */ /* 0x000ff40003800000 */
.L_x_187:
[----:B------:R-:W-:Y:S05]  /*8600*/  BSYNC B0 ;  /* 0x0000000000007941 */ /* 0x000fea0003800000 */
.L_x_186:
[----:B------:R-:W-:Y:S05]  /*8610*/  BRA `(.L_x_188) ;  /* 0xfffffffc00187947 */ /* 0x000fea000383ffff */
.L_x_180:
[----:B0-----:R0:W1:Y:S02]  /*8620*/  SYNCS.PHASECHK.TRANS64.TRYWAIT P0, [R7+URZ], R2 ;  /* 0x00000002070075a7 */ /* 0x001064000800017f */
[----:B-1----:R-:W-:Y:S05]  /*8630*/  @!P0 NANOSLEEP.SYNCS 0x989680 ;  /* 0x009896800000895d */ /* 0x002fea0003900000 */
[----:B------:R-:W1:Y:S02]  /*8640*/  @!P0 SYNCS.PHASECHK.TRANS64 P0, [R7+URZ], R2 ;  /* 0x00000002070085a7 */ /* 0x000e64000800007f */
[----:B-1----:R-:W-:Y:S05]  /*8650*/  @!P0 BRA `(.L_x_180) ;  /* 0xfffffffc00f08947 */ /* 0x002fea000383ffff */
[----:B------:R-:W-:Y:S05]  /*8660*/  BRA `(.L_x_189) ;  /* 0xfffffffc00507947 */ /* 0x000fea000383ffff */
.L_x_190:
[----:B------:R-:W-:-:S00]  /*8670*/  BRA `(.L_x_190) ;  /* 0xfffffffc00fc7947 */ /* 0x000fc0000383ffff */
[----:B------:R-:W-:-:S00]  /*8680*/  NOP ;  /* 0x0000000000007918 */ /* 0x000fc00000000000 */
[----:B------:R-:W-:-:S00]  /*8690*/  NOP ;  /* 0x0000000000007918 */ /* 0x000fc00000000000 */
[----:B------:R-:W-:-:S00]  /*86a0*/  NOP ;  /* 0x0000000000007918 */ /* 0x000fc00000000000 */
[----:B------:R-:W-:-:S00]  /*86b0*/  NOP ;  /* 0x0000000000007918 */ /* 0x000fc00000000000 */
[----:B------:R-:W-:-:S00]  /*86c0*/  NOP ;  /* 0x0000000000007918 */ /* 0x000fc00000000000 */
[----:B------:R-:W-:-:S00]  /*86d0*/  NOP ;  /* 0x0000000000007918 */ /* 0x000fc00000000000 */
[----:B------:R-:W-:-:S00]  /*86e0*/  NOP ;  /* 0x0000000000007918 */ /* 0x000fc00000000000 */
[----:B------:R-:W-:-:S00]  /*86f0*/  NOP ;  /* 0x0000000000007918 */ /* 0x000fc00000000000 */
.L_x_191:


//--------------------- .nv.global.init           --------------------------
	.section	.nv.global.init,"aw",@progbits
.nv.global.init:
	.type		$str$22,@object
	.size		$str$22,($str$23 - $str$22)
$str$22:
        /*0000*/ 	.byte	0x6b, 0x5f, 0x74, 0x69, 0x6c, 0x65, 0x5f, 0x63, 0x6f, 0x75, 0x6e, 0x74, 0x20, 0x3e, 0x3d, 0x20
        /*0010*/ 	.byte	0x31, 0x00
	.type		$str$23,@object
	.size		$str$23,(__unnamed_1 - $str$23)
$str$23:
        /*0012*/ 	.byte	0x2f, 0x74, 0x6d, 0x70, 0x2f, 0x63, 0x75, 0x74, 0x6c, 0x61, 0x73, 0x73, 0x5f, 0x73, 0x77, 0x65
        /*0022*/ 	.byte	0x65, 0x70, 0x5f, 0x73, 0x72, 0x63, 0x2f, 0x69, 0x6e, 0x63, 0x6c, 0x75, 0x64, 0x65, 0x2f, 0x63
        /*0032*/ 	.byte	0x75, 0x74, 0x6c, 0x61, 0x73, 0x73, 0x2f, 0x67, 0x65, 0x6d, 0x6d, 0x2f, 0x63, 0x6f, 0x6c, 0x6c
        /*0042*/ 	.byte	0x65, 0x63, 0x74, 0x69, 0x76, 0x65, 0x2f, 0x73, 0x6d, 0x39, 0x30, 0x5f, 0x6d, 0x6d, 0x61, 0x5f
        /*0052*/ 	.byte	0x74, 0x6d, 0x61, 0x5f, 0x67, 0x6d, 0x6d, 0x61, 0x5f, 0x73, 0x73, 0x5f, 0x77, 0x61, 0x72, 0x70
        /*0062*/ 	.byte	0x73, 0x70, 0x65, 0x63, 0x69, 0x61, 0x6c, 0x69, 0x7a, 0x65, 0x64, 0x2e, 0x68, 0x70, 0x70, 0x00
	.type		__unnamed_1,@object
	.size		__unnamed_1,(.L_0 - __unnamed_1)
__unnamed_1:
        /*0072*/ 	.byte	0x76, 0x6f, 0x69, 0x64, 0x20, 0x63, 0x75, 0x74, 0x6c, 0x61, 0x73, 0x73, 0x3a, 0x3a, 0x67, 0x65
        /* <DEDUP_REMOVED lines=175> */
        /*0b72*/ 	.byte	0x3a, 0x69, 0x64, 0x65, 0x6e, 0x74, 0x69, 0x74, 0x79, 0x5d, 0x00
.L_0:


//--------------------- .nv.shared._ZN7cutlass13device_kernelINS_4gemm6kernel13GemmUniversalIN4cute5tupleIJiiiiEEENS1_10collective13CollectiveMmaINS1_34MainloopSm90TmaGmmaWarpSpecializedILi2ENS5_IJNS4_1CILi8EEENSA_ILi1EEESC_EEENS1_35KernelTmaWarpSpecializedCooperativeEEENS5_IJNSA_ILi256EEENSA_ILi64EEESH_EEEfNS5_IJlSC_lEEEfSJ_NS4_8TiledMMAINS4_8MMA_AtomIJNS4_4SM904GMMA29MMA_64x64x8_F32TF32TF32_SS_TNILNSN_7ScaleInE1ELSP_1EEEEEENS4_6LayoutINS5_IJNSA_ILi2EEESC_SC_EEENS5_IJSC_NSA_ILi0EEESV_EEEEENS5_IJNS4_10UnderscoreESY_SY_EEEEENS4_13SM90_TMA_LOADENS4_14ComposedLayoutINS4_7SwizzleILi3ELi4ELi3EEENS4_18smem_ptr_flag_bitsILi32EEENSS_INS5_IJSB_NSA_ILi32EEEEEENS5_IJS17_SC_EEEEEEEvNS4_8identityENS4_23SM90_TMA_LOAD_MULTICASTES1B_vS1C_EENS_8epilogue10collective6detail29Sm90TmaWarpSpecializedAdapterINS1G_15DefaultEpilogueIfSJ_SJ_NS1F_6thread17LinearCombinationIfLi1EffLNS1K_9ScaleType4KindE0ELNS_15FloatRoundStyleE2EfEENS1_15EpilogueDefaultEEEEEvvEEEEvNT_6ParamsE --------------------------
	.section	.nv.shared._ZN7cutlass13device_kernelINS_4gemm6kernel13GemmUniversalIN4cute5tupleIJiiiiEEENS1_10collective13CollectiveMmaINS1_34MainloopSm90TmaGmmaWarpSpecializedILi2ENS5_IJNS4_1CILi8EEENSA_ILi1EEESC_EEENS1_35KernelTmaWarpSpecializedCooperativeEEENS5_IJNSA_ILi256EEENSA_ILi64EEESH_EEEfNS5_IJlSC_lEEEfSJ_NS4_8TiledMMAINS4_8MMA_AtomIJNS4_4SM904GMMA29MMA_64x64x8_F32TF32TF32_SS_TNILNSN_7ScaleInE1ELSP_1EEEEEENS4_6LayoutINS5_IJNSA_ILi2EEESC_SC_EEENS5_IJSC_NSA_ILi0EEESV_EEEEENS5_IJNS4_10UnderscoreESY_SY_EEEEENS4_13SM90_TMA_LOADENS4_14ComposedLayoutINS4_7SwizzleILi3ELi4ELi3EEENS4_18smem_ptr_flag_bitsILi32EEENSS_INS5_IJSB_NSA_ILi32EEEEEENS5_IJS17_SC_EEEEEEEvNS4_8identityENS4_23SM90_TMA_LOAD_MULTICASTES1B_vS1C_EENS_8epilogue10collective6detail29Sm90TmaWarpSpecializedAdapterINS1G_15DefaultEpilogueIfSJ_SJ_NS1F_6thread17LinearCombinationIfLi1EffLNS1K_9ScaleType4KindE0ELNS_15FloatRoundStyleE2EfEENS1_15EpilogueDefaultEEEEEvvEEEEvNT_6ParamsE,"aw",@nobits
	.sectionflags	@""
	.align	16
	.zero		1024


//--------------------- .nv.shared.reserved.0     --------------------------
	.section	.nv.shared.reserved.0,"aw",@nobits
	.weak		__nv_reservedSMEM_offset_0_alias
	.size		__nv_reservedSMEM_offset_0_alias, 0, 0
	.other		__nv_reservedSMEM_offset_0_alias,@"STO_CUDA_RESERVED_SHARED STV_DEFAULT"
__nv_reservedSMEM_offset_0_alias:
	.zero		0


//--------------------- .nv.global                --------------------------
	.section	.nv.global,"aw",@nobits
.nv.global:
	.type		_ZN40_INTERNAL_5049068f_4_k_cu_ccff7787_191524cute1_E,@object
	.size		_ZN40_INTERNAL_5049068f_4_k_cu_ccff7787_191524cute1_E,(_ZN40_INTERNAL_5049068f_4_k_cu_ccff7787_191524cuda3std3__45__cpo6cbeginE - _ZN40_INTERNAL_5049068f_4_k_cu_ccff7787_191524cute1_E)
_ZN40_INTERNAL_5049068f_4_k_cu_ccff7787_191524cute1_E:
	.zero		1
	.type		_ZN40_INTERNAL_5049068f_4_k_cu_ccff7787_191524cuda3std3__45__cpo6cbeginE,@object
	.size		_ZN40_INTERNAL_5049068f_4_k_cu_ccff7787_191524cuda3std3__45__cpo6cbeginE,(_ZN40_INTERNAL_5049068f_4_k_cu_ccff7787_191524cuda3std3__48in_placeE - _ZN40_INTERNAL_5049068f_4_k_cu_ccff7787_191524cuda3std3__45__cpo6cbeginE)
_ZN40_INTERNAL_5049068f_4_k_cu_ccff7787_191524cuda3std3__45__cpo6cbeginE:
	.zero		1
	.type		_ZN40_INTERNAL_5049068f_4_k_cu_ccff7787_191524cuda3std3__48in_placeE,@object
	.size		_ZN40_INTERNAL_5049068f_4_k_cu_ccff7787_191524cuda3std3__48in_placeE,(_ZN40_INTERNAL_5049068f_4_k_cu_ccff7787_191524cuda3std6ranges3__45__cpo9iter_moveE - _ZN40_INTERNAL_5049068f_4_k_cu_ccff7787_191524cuda3std3__48in_placeE)
_ZN40_INTERNAL_5049068f_4_k_cu_ccff7787_191524cuda3std3__48in_placeE:
	.zero		1
	.type		_ZN40_INTERNAL_5049068f_4_k_cu_ccff7787_191524cuda3std6ranges3__45__cpo9iter_moveE,@object
	.size		_ZN40_INTERNAL_5049068f_4_k_cu_ccff7787_191524cuda3std6ranges3__45__cpo9iter_moveE,(_ZN40_INTERNAL_5049068f_4_k_cu_ccff7787_191524cuda3std3__45__cpo5beginE - _ZN40_INTERNAL_5049068f_4_k_cu_ccff7787_191524cuda3std6ranges3__45__cpo9iter_moveE)
_ZN40_INTERNAL_5049068f_4_k_cu_ccff7787_191524cuda3std6ranges3__45__cpo9iter_moveE:
	.zero		1
	.type		_ZN40_INTERNAL_5049068f_4_k_cu_ccff7787_191524cuda3std3__45__cpo5beginE,@object
	.size		_ZN40_INTERNAL_5049068f_4_k_cu_ccff7787_191524cuda3std3__45__cpo5beginE,(_ZN40_INTERNAL_5049068f_4_k_cu_ccff7787_191524cuda3std3__442_GLOBAL__N__5049068f_4_k_cu_ccff7787_191526ignoreE - _ZN40_INTERNAL_5049068f_4_k_cu_ccff7787_191524cuda3std3__45__cpo5beginE)
_ZN40_INTERNAL_5049068f_4_k_cu_ccff7787_191524cuda3std3__45__cpo5beginE:
	.zero		1
	.type		_ZN40_INTERNAL_5049068f_4_k_cu_ccff7787_191524cuda3std3__442_GLOBAL__N__5049068f_4_k_cu_ccff7787_191526ignoreE,@object
	.size		_ZN40_INTERNAL_5049068f_4_k_cu_ccff7787_191524cuda3std3__442_GLOBAL__N__5049068f_4_k_cu_ccff7787_191526ignoreE,(_ZN40_INTERNAL_5049068f_4_k_cu_ccff7787_191524cute7productE - _ZN40_INTERNAL_5049068f_4_k_cu_ccff7787_191524cuda3std3__442_GLOBAL__N__5049068f_4_k_cu_ccff7787_191526ignoreE)
_ZN40_INTERNAL_5049068f_4_k_cu_ccff7787_191524cuda3std3__442_GLOBAL__N__5049068f_4_k_cu_ccff7787_191526ignoreE:
	.zero		1
	.type		_ZN40_INTERNAL_5049068f_4_k_cu_ccff7787_191524cute7productE,@object
	.size		_ZN40_INTERNAL_5049068f_4_k_cu_ccff7787_191524cute7productE,(_ZN40_INTERNAL_5049068f_4_k_cu_ccff7787_191524cuda3std3__45__cpo3endE - _ZN40_INTERNAL_5049068f_4_k_cu_ccff7787_191524cute7productE)
_ZN40_INTERNAL_5049068f_4_k_cu_ccff7787_191524cute7productE:
	.zero		1
	.type		_ZN40_INTERNAL_5049068f_4_k_cu_ccff7787_191524cuda3std3__45__cpo3endE,@object
	.size		_ZN40_INTERNAL_5049068f_4_k_cu_ccff7787_191524cuda3std3__45__cpo3endE,(_ZN40_INTERNAL_5049068f_4_k_cu_ccff7787_191524cuda3std3__419piecewise_constructE - _ZN40_INTERNAL_5049068f_4_k_cu_ccff7787_191524cuda3std3__45__cpo3endE)
_ZN40_INTERNAL_5049068f_4_k_cu_ccff7787_191524cuda3std3__45__cpo3endE:
	.zero		1
	.type		_ZN40_INTERNAL_5049068f_4_k_cu_ccff7787_191524cuda3std3__419piecewise_constructE,@object
	.size		_ZN40_INTERNAL_5049068f_4_k_cu_ccff7787_191524cuda3std3__419piecewise_constructE,(_ZN40_INTERNAL_5049068f_4_k_cu_ccff7787_191524cuda3std3__45__cpo4cendE - _ZN40_INTERNAL_5049068f_4_k_cu_ccff7787_191524cuda3std3__419piecewise_constructE)
_ZN40_INTERNAL_5049068f_4_k_cu_ccff7787_191524cuda3std3__419piecewise_constructE:
	.zero		1
	.type		_ZN40_INTERNAL_5049068f_4_k_cu_ccff7787_191524cuda3std3__45__cpo4cendE,@object
	.size		_ZN40_INTERNAL_5049068f_4_k_cu_ccff7787_191524cuda3std3__45__cpo4cendE,(_ZN40_INTERNAL_5049068f_4_k_cu_ccff7787_191524cuda3std6ranges3__45__cpo4swapE - _ZN40_INTERNAL_5049068f_4_k_cu_ccff7787_191524cuda3std3__45__cpo4cendE)
_ZN40_INTERNAL_5049068f_4_k_cu_ccff7787_191524cuda3std3__45__cpo4cendE:
	.zero		1
	.type		_ZN40_INTERNAL_5049068f_4_k_cu_ccff7787_191524cuda3std6ranges3__45__cpo4swapE,@object
	.size		_ZN40_INTERNAL_5049068f_4_k_cu_ccff7787_191524cuda3std6ranges3__45__cpo4swapE,(.L_8 - _ZN40_INTERNAL_5049068f_4_k_cu_ccff7787_191524cuda3std6ranges3__45__cpo4swapE)
_ZN40_INTERNAL_5049068f_4_k_cu_ccff7787_191524cuda3std6ranges3__45__cpo4swapE:
	.zero		1
.L_8:


//--------------------- .nv.constant0._ZN7cutlass13device_kernelINS_4gemm6kernel13GemmUniversalIN4cute5tupleIJiiiiEEENS1_10collective13CollectiveMmaINS1_34MainloopSm90TmaGmmaWarpSpecializedILi2ENS5_IJNS4_1CILi8EEENSA_ILi1EEESC_EEENS1_35KernelTmaWarpSpecializedCooperativeEEENS5_IJNSA_ILi256EEENSA_ILi64EEESH_EEEfNS5_IJlSC_lEEEfSJ_NS4_8TiledMMAINS4_8MMA_AtomIJNS4_4SM904GMMA29MMA_64x64x8_F32TF32TF32_SS_TNILNSN_7ScaleInE1ELSP_1EEEEEENS4_6LayoutINS5_IJNSA_ILi2EEESC_SC_EEENS5_IJSC_NSA_ILi0EEESV_EEEEENS5_IJNS4_10UnderscoreESY_SY_EEEEENS4_13SM90_TMA_LOADENS4_14ComposedLayoutINS4_7SwizzleILi3ELi4ELi3EEENS4_18smem_ptr_flag_bitsILi32EEENSS_INS5_IJSB_NSA_ILi32EEEEEENS5_IJS17_SC_EEEEEEEvNS4_8identityENS4_23SM90_TMA_LOAD_MULTICASTES1B_vS1C_EENS_8epilogue10collective6detail29Sm90TmaWarpSpecializedAdapterINS1G_15DefaultEpilogueIfSJ_SJ_NS1F_6thread17LinearCombinationIfLi1EffLNS1K_9ScaleType4KindE0ELNS_15FloatRoundStyleE2EfEENS1_15EpilogueDefaultEEEEEvvEEEEvNT_6ParamsE --------------------------
	.section	.nv.constant0._ZN7cutlass13device_kernelINS_4gemm6kernel13GemmUniversalIN4cute5tupleIJiiiiEEENS1_10collective13CollectiveMmaINS1_34MainloopSm90TmaGmmaWarpSpecializedILi2ENS5_IJNS4_1CILi8EEENSA_ILi1EEESC_EEENS1_35KernelTmaWarpSpecializedCooperativeEEENS5_IJNSA_ILi256EEENSA_ILi64EEESH_EEEfNS5_IJlSC_lEEEfSJ_NS4_8TiledMMAINS4_8MMA_AtomIJNS4_4SM904GMMA29MMA_64x64x8_F32TF32TF32_SS_TNILNSN_7ScaleInE1ELSP_1EEEEEENS4_6LayoutINS5_IJNSA_ILi2EEESC_SC_EEENS5_IJSC_NSA_ILi0EEESV_EEEEENS5_IJNS4_10UnderscoreESY_SY_EEEEENS4_13SM90_TMA_LOADENS4_14ComposedLayoutINS4_7SwizzleILi3ELi4ELi3EEENS4_18smem_ptr_flag_bitsILi32EEENSS_INS5_IJSB_NSA_ILi32EEEEEENS5_IJS17_SC_EEEEEEEvNS4_8identityENS4_23SM90_TMA_LOAD_MULTICASTES1B_vS1C_EENS_8epilogue10collective6detail29Sm90TmaWarpSpecializedAdapterINS1G_15DefaultEpilogueIfSJ_SJ_NS1F_6thread17LinearCombinationIfLi1EffLNS1K_9ScaleType4KindE0ELNS_15FloatRoundStyleE2EfEENS1_15EpilogueDefaultEEEEEvvEEEEvNT_6ParamsE,"a",@progbits
	.sectionflags	@""
	.align	4
.nv.constant0._ZN7cutlass13device_kernelINS_4gemm6kernel13GemmUniversalIN4cute5tupleIJiiiiEEENS1_10collective13CollectiveMmaINS1_34MainloopSm90TmaGmmaWarpSpecializedILi2ENS5_IJNS4_1CILi8EEENSA_ILi1EEESC_EEENS1_35KernelTmaWarpSpecializedCooperativeEEENS5_IJNSA_ILi256EEENSA_ILi64EEESH_EEEfNS5_IJlSC_lEEEfSJ_NS4_8TiledMMAINS4_8MMA_AtomIJNS4_4SM904GMMA29MMA_64x64x8_F32TF32TF32_SS_TNILNSN_7ScaleInE1ELSP_1EEEEEENS4_6LayoutINS5_IJNSA_ILi2EEESC_SC_EEENS5_IJSC_NSA_ILi0EEESV_EEEEENS5_IJNS4_10UnderscoreESY_SY_EEEEENS4_13SM90_TMA_LOADENS4_14ComposedLayoutINS4_7SwizzleILi3ELi4ELi3EEENS4_18smem_ptr_flag_bitsILi32EEENSS_INS5_IJSB_NSA_ILi32EEEEEENS5_IJS17_SC_EEEEEEEvNS4_8identityENS4_23SM90_TMA_LOAD_MULTICASTES1B_vS1C_EENS_8epilogue10collective6detail29Sm90TmaWarpSpecializedAdapterINS1G_15DefaultEpilogueIfSJ_SJ_NS1F_6thread17LinearCombinationIfLi1EffLNS1K_9ScaleType4KindE0ELNS_15FloatRoundStyleE2EfEENS1_15EpilogueDefaultEEEEEvvEEEEvNT_6ParamsE:
	.zero		1664


//--------------------- SYMBOLS --------------------------

	.type		.nv.reservedSmem.offset0,@object
	.size		.nv.reservedSmem.offset0,0x4
	.type		__assertfail,@function
